//
// Generated by NVIDIA NVVM Compiler
//
// Compiler Build ID: CL-36424714
// Cuda compilation tools, release 13.0, V13.0.88
// Based on NVVM 20.0.0
//

.version 9.0
.target sm_100
.address_size 64

	// .globl	_Z15compIntScatFuncPfiiS_S_iiiii
.extern .shared .align 16 .b8 s_qVecs[];
.global .align 4 .b8 __cudart_i2opi_f[24] = {65, 144, 67, 60, 153, 149, 98, 219, 192, 221, 52, 245, 209, 87, 39, 252, 41, 21, 68, 78, 110, 131, 249, 162};

.visible .entry _Z15compIntScatFuncPfiiS_S_iiiii(
	.param .u64 .ptr .align 1 _Z15compIntScatFuncPfiiS_S_iiiii_param_0,
	.param .u32 _Z15compIntScatFuncPfiiS_S_iiiii_param_1,
	.param .u32 _Z15compIntScatFuncPfiiS_S_iiiii_param_2,
	.param .u64 .ptr .align 1 _Z15compIntScatFuncPfiiS_S_iiiii_param_3,
	.param .u64 .ptr .align 1 _Z15compIntScatFuncPfiiS_S_iiiii_param_4,
	.param .u32 _Z15compIntScatFuncPfiiS_S_iiiii_param_5,
	.param .u32 _Z15compIntScatFuncPfiiS_S_iiiii_param_6,
	.param .u32 _Z15compIntScatFuncPfiiS_S_iiiii_param_7,
	.param .u32 _Z15compIntScatFuncPfiiS_S_iiiii_param_8,
	.param .u32 _Z15compIntScatFuncPfiiS_S_iiiii_param_9
)
{
	.local .align 4 .b8 	__local_depot0[28];
	.reg .b64 	%SP;
	.reg .b64 	%SPL;
	.reg .pred 	%p<43>;
	.reg .b32 	%r<199>;
	.reg .b32 	%f<138>;
	.reg .b64 	%rd<67>;
	.reg .b64 	%fd<5>;

	mov.u64 	%SPL, __local_depot0;
	ld.param.u32 	%r75, [_Z15compIntScatFuncPfiiS_S_iiiii_param_1];
	ld.param.u64 	%rd16, [_Z15compIntScatFuncPfiiS_S_iiiii_param_3];
	ld.param.u64 	%rd17, [_Z15compIntScatFuncPfiiS_S_iiiii_param_4];
	ld.param.u32 	%r77, [_Z15compIntScatFuncPfiiS_S_iiiii_param_5];
	ld.param.u32 	%r78, [_Z15compIntScatFuncPfiiS_S_iiiii_param_6];
	ld.param.u32 	%r79, [_Z15compIntScatFuncPfiiS_S_iiiii_param_7];
	ld.param.u32 	%r80, [_Z15compIntScatFuncPfiiS_S_iiiii_param_8];
	ld.param.u32 	%r81, [_Z15compIntScatFuncPfiiS_S_iiiii_param_9];
	cvta.to.global.u64 	%rd1, %rd17;
	cvta.to.global.u64 	%rd2, %rd16;
	add.u64 	%rd3, %SPL, 0;
	add.u64 	%rd4, %SPL, 0;
	mov.u32 	%r82, %ntid.x;
	mov.u32 	%r83, %ctaid.x;
	mov.u32 	%r84, %tid.x;
	mad.lo.s32 	%r1, %r82, %r83, %r84;
	setp.ge.s32 	%p1, %r1, %r75;
	@%p1 bra 	$L__BB0_14;
	mul.lo.s32 	%r85, %r77, %r78;
	mul.lo.s32 	%r2, %r85, 3;
	setp.lt.s32 	%p2, %r2, 1;
	@%p2 bra 	$L__BB0_14;
	and.b32  	%r3, %r2, 15;
	setp.lt.u32 	%p3, %r2, 16;
	mov.b32 	%r176, 0;
	@%p3 bra 	$L__BB0_5;
	and.b32  	%r176, %r2, 2147483632;
	mov.b32 	%r174, 0;
	mov.u32 	%r89, s_qVecs;
$L__BB0_4:
	.pragma "nounroll";
	mul.wide.u32 	%rd20, %r174, 4;
	add.s64 	%rd21, %rd1, %rd20;
	ld.global.f32 	%f25, [%rd21];
	shl.b32 	%r88, %r174, 2;
	add.s32 	%r90, %r89, %r88;
	ld.global.f32 	%f26, [%rd21+4];
	ld.global.f32 	%f27, [%rd21+8];
	ld.global.f32 	%f28, [%rd21+12];
	st.shared.v4.f32 	[%r90], {%f25, %f26, %f27, %f28};
	ld.global.f32 	%f29, [%rd21+16];
	ld.global.f32 	%f30, [%rd21+20];
	ld.global.f32 	%f31, [%rd21+24];
	ld.global.f32 	%f32, [%rd21+28];
	st.shared.v4.f32 	[%r90+16], {%f29, %f30, %f31, %f32};
	ld.global.f32 	%f33, [%rd21+32];
	ld.global.f32 	%f34, [%rd21+36];
	ld.global.f32 	%f35, [%rd21+40];
	ld.global.f32 	%f36, [%rd21+44];
	st.shared.v4.f32 	[%r90+32], {%f33, %f34, %f35, %f36};
	ld.global.f32 	%f37, [%rd21+48];
	ld.global.f32 	%f38, [%rd21+52];
	ld.global.f32 	%f39, [%rd21+56];
	ld.global.f32 	%f40, [%rd21+60];
	st.shared.v4.f32 	[%r90+48], {%f37, %f38, %f39, %f40};
	add.s32 	%r174, %r174, 16;
	setp.ne.s32 	%p4, %r174, %r176;
	@%p4 bra 	$L__BB0_4;
$L__BB0_5:
	setp.eq.s32 	%p5, %r3, 0;
	@%p5 bra 	$L__BB0_14;
	and.b32  	%r8, %r2, 7;
	setp.lt.u32 	%p6, %r3, 8;
	@%p6 bra 	$L__BB0_8;
	mul.wide.u32 	%rd22, %r176, 4;
	add.s64 	%rd23, %rd1, %rd22;
	ld.global.f32 	%f41, [%rd23];
	shl.b32 	%r91, %r176, 2;
	mov.u32 	%r92, s_qVecs;
	add.s32 	%r93, %r92, %r91;
	st.shared.f32 	[%r93], %f41;
	ld.global.f32 	%f42, [%rd23+4];
	st.shared.f32 	[%r93+4], %f42;
	ld.global.f32 	%f43, [%rd23+8];
	st.shared.f32 	[%r93+8], %f43;
	ld.global.f32 	%f44, [%rd23+12];
	st.shared.f32 	[%r93+12], %f44;
	ld.global.f32 	%f45, [%rd23+16];
	st.shared.f32 	[%r93+16], %f45;
	ld.global.f32 	%f46, [%rd23+20];
	st.shared.f32 	[%r93+20], %f46;
	ld.global.f32 	%f47, [%rd23+24];
	st.shared.f32 	[%r93+24], %f47;
	ld.global.f32 	%f48, [%rd23+28];
	st.shared.f32 	[%r93+28], %f48;
	add.s32 	%r176, %r176, 8;
$L__BB0_8:
	setp.eq.s32 	%p7, %r8, 0;
	@%p7 bra 	$L__BB0_14;
	and.b32  	%r11, %r2, 3;
	setp.lt.u32 	%p8, %r8, 4;
	@%p8 bra 	$L__BB0_11;
	mul.wide.u32 	%rd24, %r176, 4;
	add.s64 	%rd25, %rd1, %rd24;
	ld.global.f32 	%f49, [%rd25];
	shl.b32 	%r94, %r176, 2;
	mov.u32 	%r95, s_qVecs;
	add.s32 	%r96, %r95, %r94;
	st.shared.f32 	[%r96], %f49;
	ld.global.f32 	%f50, [%rd25+4];
	st.shared.f32 	[%r96+4], %f50;
	ld.global.f32 	%f51, [%rd25+8];
	st.shared.f32 	[%r96+8], %f51;
	ld.global.f32 	%f52, [%rd25+12];
	st.shared.f32 	[%r96+12], %f52;
	add.s32 	%r176, %r176, 4;
$L__BB0_11:
	setp.eq.s32 	%p9, %r11, 0;
	@%p9 bra 	$L__BB0_14;
	mov.b32 	%r179, 0;
	mov.u32 	%r99, s_qVecs;
$L__BB0_13:
	.pragma "nounroll";
	mul.wide.u32 	%rd26, %r176, 4;
	add.s64 	%rd27, %rd1, %rd26;
	ld.global.f32 	%f53, [%rd27];
	shl.b32 	%r98, %r176, 2;
	add.s32 	%r100, %r99, %r98;
	st.shared.f32 	[%r100], %f53;
	add.s32 	%r176, %r176, 1;
	add.s32 	%r179, %r179, 1;
	setp.ne.s32 	%p10, %r179, %r11;
	@%p10 bra 	$L__BB0_13;
$L__BB0_14:
	setp.ge.s32 	%p11, %r1, %r75;
	bar.sync 	0;
	setp.lt.s32 	%p12, %r79, 1;
	or.pred  	%p13, %p11, %p12;
	@%p13 bra 	$L__BB0_51;
	setp.lt.s32 	%p14, %r80, 1;
	mul.lo.s32 	%r18, %r81, %r79;
	mul.lo.s32 	%r101, %r79, %r78;
	cvt.rn.f32.s32 	%f1, %r101;
	@%p14 bra 	$L__BB0_45;
	setp.lt.s32 	%p19, %r78, 1;
	@%p19 bra 	$L__BB0_39;
	ld.param.u32 	%r172, [_Z15compIntScatFuncPfiiS_S_iiiii_param_2];
	div.s32 	%r19, %r172, %r79;
	mul.lo.s32 	%r20, %r81, %r78;
	mul.lo.s32 	%r21, %r172, %r1;
	mov.b32 	%r180, 0;
	cvt.rn.f32.s32 	%f80, %r80;
	mov.u64 	%rd51, __cudart_i2opi_f;
$L__BB0_18:
	ld.param.u32 	%r173, [_Z15compIntScatFuncPfiiS_S_iiiii_param_2];
	mul.lo.s32 	%r23, %r180, %r19;
	sub.s32 	%r118, %r173, %r23;
	cvt.rn.f32.s32 	%f79, %r118;
	div.rn.f32 	%f81, %f79, %f80;
	cvt.rzi.s32.f32 	%r24, %f81;
	mov.f32 	%f134, 0f00000000;
	mov.b32 	%r181, 0;
	mov.f32 	%f135, %f134;
$L__BB0_19:
	ld.param.u64 	%rd62, [_Z15compIntScatFuncPfiiS_S_iiiii_param_0];
	mad.lo.s32 	%r120, %r181, %r24, %r21;
	add.s32 	%r121, %r120, %r23;
	mul.lo.s32 	%r122, %r121, 3;
	mul.lo.s32 	%r123, %r120, 3;
	cvta.to.global.u64 	%rd36, %rd62;
	mul.wide.s32 	%rd37, %r122, 4;
	add.s64 	%rd38, %rd36, %rd37;
	ld.global.f32 	%f82, [%rd38];
	mul.wide.s32 	%rd39, %r123, 4;
	add.s64 	%rd40, %rd36, %rd39;
	ld.global.f32 	%f83, [%rd40];
	sub.f32 	%f4, %f82, %f83;
	ld.global.f32 	%f84, [%rd38+4];
	ld.global.f32 	%f85, [%rd40+4];
	sub.f32 	%f5, %f84, %f85;
	ld.global.f32 	%f86, [%rd38+8];
	ld.global.f32 	%f87, [%rd40+8];
	sub.f32 	%f6, %f86, %f87;
	mov.b32 	%r182, 0;
$L__BB0_20:
	add.s32 	%r124, %r182, %r20;
	mov.u32 	%r125, s_qVecs;
	mad.lo.s32 	%r126, %r124, 12, %r125;
	ld.shared.f32 	%f88, [%r126];
	ld.shared.f32 	%f89, [%r126+4];
	mul.f32 	%f90, %f5, %f89;
	fma.rn.f32 	%f91, %f4, %f88, %f90;
	ld.shared.f32 	%f92, [%r126+8];
	fma.rn.f32 	%f9, %f6, %f92, %f91;
	mul.f32 	%f93, %f9, 0f3F22F983;
	cvt.rni.s32.f32 	%r190, %f93;
	cvt.rn.f32.s32 	%f94, %r190;
	fma.rn.f32 	%f95, %f94, 0fBFC90FDA, %f9;
	fma.rn.f32 	%f96, %f94, 0fB3A22168, %f95;
	fma.rn.f32 	%f137, %f94, 0fA7C234C5, %f96;
	abs.f32 	%f11, %f9;
	setp.ltu.f32 	%p24, %f11, 0f47CE4780;
	mov.u32 	%r186, %r190;
	mov.f32 	%f136, %f137;
	@%p24 bra 	$L__BB0_28;
	setp.eq.f32 	%p25, %f11, 0f7F800000;
	@%p25 bra 	$L__BB0_27;
	mov.b32 	%r28, %f9;
	shl.b32 	%r128, %r28, 8;
	or.b32  	%r29, %r128, -2147483648;
	mov.b64 	%rd65, 0;
	mov.b32 	%r183, 0;
	mov.u64 	%rd63, __cudart_i2opi_f;
	mov.u64 	%rd64, %rd4;
$L__BB0_23:
	.pragma "nounroll";
	ld.global.nc.u32 	%r129, [%rd63];
	mad.wide.u32 	%rd43, %r129, %r29, %rd65;
	shr.u64 	%rd65, %rd43, 32;
	st.local.u32 	[%rd64], %rd43;
	add.s32 	%r183, %r183, 1;
	add.s64 	%rd64, %rd64, 4;
	add.s64 	%rd63, %rd63, 4;
	setp.ne.s32 	%p26, %r183, 6;
	@%p26 bra 	$L__BB0_23;
	shr.u32 	%r130, %r28, 23;
	st.local.u32 	[%rd4+24], %rd65;
	and.b32  	%r32, %r130, 31;
	and.b32  	%r131, %r130, 224;
	add.s32 	%r132, %r131, -128;
	shr.u32 	%r133, %r132, 5;
	mul.wide.u32 	%rd44, %r133, 4;
	sub.s64 	%rd11, %rd4, %rd44;
	ld.local.u32 	%r184, [%rd11+24];
	ld.local.u32 	%r185, [%rd11+20];
	setp.eq.s32 	%p27, %r32, 0;
	@%p27 bra 	$L__BB0_26;
	shf.l.wrap.b32 	%r184, %r185, %r184, %r32;
	ld.local.u32 	%r134, [%rd11+16];
	shf.l.wrap.b32 	%r185, %r134, %r185, %r32;
$L__BB0_26:
	shr.u32 	%r135, %r184, 30;
	shf.l.wrap.b32 	%r136, %r185, %r184, 2;
	shl.b32 	%r137, %r185, 2;
	shr.u32 	%r138, %r136, 31;
	add.s32 	%r139, %r138, %r135;
	neg.s32 	%r140, %r139;
	setp.lt.s32 	%p28, %r28, 0;
	selp.b32 	%r186, %r140, %r139, %p28;
	xor.b32  	%r141, %r136, %r28;
	shr.s32 	%r142, %r136, 31;
	xor.b32  	%r143, %r142, %r136;
	xor.b32  	%r144, %r142, %r137;
	cvt.u64.u32 	%rd45, %r143;
	shl.b64 	%rd46, %rd45, 32;
	cvt.u64.u32 	%rd47, %r144;
	or.b64  	%rd48, %rd46, %rd47;
	cvt.rn.f64.s64 	%fd1, %rd48;
	mul.f64 	%fd2, %fd1, 0d3BF921FB54442D19;
	cvt.rn.f32.f64 	%f97, %fd2;
	neg.f32 	%f98, %f97;
	setp.lt.s32 	%p29, %r141, 0;
	selp.f32 	%f136, %f98, %f97, %p29;
	bra.uni 	$L__BB0_28;
$L__BB0_27:
	mov.f32 	%f99, 0f00000000;
	mul.rn.f32 	%f136, %f9, %f99;
	mov.b32 	%r186, 0;
$L__BB0_28:
	setp.ltu.f32 	%p30, %f11, 0f47CE4780;
	add.s32 	%r146, %r186, 1;
	mul.rn.f32 	%f100, %f136, %f136;
	and.b32  	%r147, %r186, 1;
	setp.eq.b32 	%p31, %r147, 1;
	selp.f32 	%f101, %f136, 0f3F800000, %p31;
	fma.rn.f32 	%f102, %f100, %f101, 0f00000000;
	fma.rn.f32 	%f103, %f100, 0f37CBAC00, 0fBAB607ED;
	selp.f32 	%f104, 0fB94D4153, %f103, %p31;
	selp.f32 	%f105, 0f3C0885E4, 0f3D2AAABB, %p31;
	fma.rn.f32 	%f106, %f104, %f100, %f105;
	selp.f32 	%f107, 0fBE2AAAA8, 0fBEFFFFFF, %p31;
	fma.rn.f32 	%f108, %f106, %f100, %f107;
	fma.rn.f32 	%f109, %f108, %f102, %f101;
	and.b32  	%r148, %r146, 2;
	setp.eq.s32 	%p32, %r148, 0;
	mov.f32 	%f110, 0f00000000;
	sub.f32 	%f111, %f110, %f109;
	selp.f32 	%f15, %f109, %f111, %p32;
	@%p30 bra 	$L__BB0_36;
	setp.eq.f32 	%p33, %f11, 0f7F800000;
	@%p33 bra 	$L__BB0_35;
	mov.b32 	%r41, %f9;
	shl.b32 	%r150, %r41, 8;
	or.b32  	%r42, %r150, -2147483648;
	mov.b64 	%rd66, 0;
	mov.b32 	%r187, 0;
$L__BB0_31:
	.pragma "nounroll";
	mul.wide.u32 	%rd50, %r187, 4;
	add.s64 	%rd52, %rd51, %rd50;
	ld.global.nc.u32 	%r151, [%rd52];
	mad.wide.u32 	%rd53, %r151, %r42, %rd66;
	shr.u64 	%rd66, %rd53, 32;
	add.s64 	%rd54, %rd3, %rd50;
	st.local.u32 	[%rd54], %rd53;
	add.s32 	%r187, %r187, 1;
	setp.ne.s32 	%p34, %r187, 6;
	@%p34 bra 	$L__BB0_31;
	shr.u32 	%r152, %r41, 23;
	st.local.u32 	[%rd3+24], %rd66;
	and.b32  	%r45, %r152, 31;
	and.b32  	%r153, %r152, 224;
	add.s32 	%r154, %r153, -128;
	shr.u32 	%r155, %r154, 5;
	mul.wide.u32 	%rd55, %r155, 4;
	sub.s64 	%rd14, %rd3, %rd55;
	ld.local.u32 	%r188, [%rd14+24];
	ld.local.u32 	%r189, [%rd14+20];
	setp.eq.s32 	%p35, %r45, 0;
	@%p35 bra 	$L__BB0_34;
	shf.l.wrap.b32 	%r188, %r189, %r188, %r45;
	ld.local.u32 	%r156, [%rd14+16];
	shf.l.wrap.b32 	%r189, %r156, %r189, %r45;
$L__BB0_34:
	shr.u32 	%r157, %r188, 30;
	shf.l.wrap.b32 	%r158, %r189, %r188, 2;
	shl.b32 	%r159, %r189, 2;
	shr.u32 	%r160, %r158, 31;
	add.s32 	%r161, %r160, %r157;
	neg.s32 	%r162, %r161;
	setp.lt.s32 	%p36, %r41, 0;
	selp.b32 	%r190, %r162, %r161, %p36;
	xor.b32  	%r163, %r158, %r41;
	shr.s32 	%r164, %r158, 31;
	xor.b32  	%r165, %r164, %r158;
	xor.b32  	%r166, %r164, %r159;
	cvt.u64.u32 	%rd56, %r165;
	shl.b64 	%rd57, %rd56, 32;
	cvt.u64.u32 	%rd58, %r166;
	or.b64  	%rd59, %rd57, %rd58;
	cvt.rn.f64.s64 	%fd3, %rd59;
	mul.f64 	%fd4, %fd3, 0d3BF921FB54442D19;
	cvt.rn.f32.f64 	%f112, %fd4;
	neg.f32 	%f113, %f112;
	setp.lt.s32 	%p37, %r163, 0;
	selp.f32 	%f137, %f113, %f112, %p37;
	bra.uni 	$L__BB0_36;
$L__BB0_35:
	mov.f32 	%f114, 0f00000000;
	mul.rn.f32 	%f137, %f9, %f114;
	mov.b32 	%r190, 0;
$L__BB0_36:
	mul.rn.f32 	%f115, %f137, %f137;
	and.b32  	%r168, %r190, 1;
	setp.eq.b32 	%p38, %r168, 1;
	selp.f32 	%f116, 0f3F800000, %f137, %p38;
	fma.rn.f32 	%f117, %f115, %f116, 0f00000000;
	fma.rn.f32 	%f118, %f115, 0f37CBAC00, 0fBAB607ED;
	selp.f32 	%f119, %f118, 0fB94D4153, %p38;
	selp.f32 	%f120, 0f3D2AAABB, 0f3C0885E4, %p38;
	fma.rn.f32 	%f121, %f119, %f115, %f120;
	selp.f32 	%f122, 0fBEFFFFFF, 0fBE2AAAA8, %p38;
	fma.rn.f32 	%f123, %f121, %f115, %f122;
	fma.rn.f32 	%f124, %f123, %f117, %f116;
	and.b32  	%r169, %r190, 2;
	setp.eq.s32 	%p39, %r169, 0;
	mov.f32 	%f125, 0f00000000;
	sub.f32 	%f126, %f125, %f124;
	selp.f32 	%f127, %f124, %f126, %p39;
	add.f32 	%f135, %f135, %f15;
	add.f32 	%f134, %f134, %f127;
	add.s32 	%r182, %r182, 1;
	setp.ne.s32 	%p40, %r182, %r78;
	@%p40 bra 	$L__BB0_20;
	add.s32 	%r181, %r181, 1;
	setp.ne.s32 	%p41, %r181, %r80;
	@%p41 bra 	$L__BB0_19;
	add.s32 	%r170, %r180, %r18;
	shl.b32 	%r171, %r170, 1;
	mul.wide.s32 	%rd60, %r171, 4;
	add.s64 	%rd61, %rd2, %rd60;
	div.rn.f32 	%f128, %f135, %f1;
	atom.global.add.f32 	%f129, [%rd61], %f128;
	div.rn.f32 	%f130, %f134, %f1;
	atom.global.add.f32 	%f131, [%rd61+4], %f130;
	add.s32 	%r180, %r180, 1;
	setp.eq.s32 	%p42, %r180, %r79;
	@%p42 bra 	$L__BB0_51;
	bra.uni 	$L__BB0_18;
$L__BB0_39:
	and.b32  	%r57, %r79, 3;
	setp.lt.u32 	%p20, %r79, 4;
	mov.b32 	%r193, 0;
	@%p20 bra 	$L__BB0_42;
	and.b32  	%r193, %r79, 2147483644;
	mov.f32 	%f66, 0f00000000;
	div.rn.f32 	%f21, %f66, %f1;
	mov.b32 	%r191, 0;
$L__BB0_41:
	add.s32 	%r111, %r191, %r18;
	shl.b32 	%r112, %r111, 1;
	mul.wide.s32 	%rd32, %r112, 4;
	add.s64 	%rd33, %rd2, %rd32;
	atom.global.add.f32 	%f67, [%rd33], %f21;
	atom.global.add.f32 	%f68, [%rd33+4], %f21;
	atom.global.add.f32 	%f69, [%rd33+8], %f21;
	atom.global.add.f32 	%f70, [%rd33+12], %f21;
	atom.global.add.f32 	%f71, [%rd33+16], %f21;
	atom.global.add.f32 	%f72, [%rd33+20], %f21;
	atom.global.add.f32 	%f73, [%rd33+24], %f21;
	atom.global.add.f32 	%f74, [%rd33+28], %f21;
	add.s32 	%r191, %r191, 4;
	setp.ne.s32 	%p21, %r191, %r193;
	@%p21 bra 	$L__BB0_41;
$L__BB0_42:
	setp.eq.s32 	%p22, %r57, 0;
	@%p22 bra 	$L__BB0_51;
	mov.f32 	%f75, 0f00000000;
	div.rn.f32 	%f22, %f75, %f1;
	mov.b32 	%r194, 0;
$L__BB0_44:
	.pragma "nounroll";
	add.s32 	%r114, %r193, %r18;
	shl.b32 	%r115, %r114, 1;
	mul.wide.s32 	%rd34, %r115, 4;
	add.s64 	%rd35, %rd2, %rd34;
	atom.global.add.f32 	%f76, [%rd35], %f22;
	atom.global.add.f32 	%f77, [%rd35+4], %f22;
	add.s32 	%r193, %r193, 1;
	add.s32 	%r194, %r194, 1;
	setp.eq.s32 	%p23, %r194, %r57;
	@%p23 bra 	$L__BB0_51;
	bra.uni 	$L__BB0_44;
$L__BB0_45:
	and.b32  	%r66, %r79, 3;
	setp.lt.u32 	%p15, %r79, 4;
	mov.b32 	%r197, 0;
	@%p15 bra 	$L__BB0_48;
	and.b32  	%r197, %r79, 2147483644;
	mov.f32 	%f54, 0f00000000;
	div.rn.f32 	%f23, %f54, %f1;
	mov.b32 	%r195, 0;
$L__BB0_47:
	add.s32 	%r104, %r195, %r18;
	shl.b32 	%r105, %r104, 1;
	mul.wide.s32 	%rd28, %r105, 4;
	add.s64 	%rd29, %rd2, %rd28;
	atom.global.add.f32 	%f55, [%rd29], %f23;
	atom.global.add.f32 	%f56, [%rd29+4], %f23;
	atom.global.add.f32 	%f57, [%rd29+8], %f23;
	atom.global.add.f32 	%f58, [%rd29+12], %f23;
	atom.global.add.f32 	%f59, [%rd29+16], %f23;
	atom.global.add.f32 	%f60, [%rd29+20], %f23;
	atom.global.add.f32 	%f61, [%rd29+24], %f23;
	atom.global.add.f32 	%f62, [%rd29+28], %f23;
	add.s32 	%r195, %r195, 4;
	setp.ne.s32 	%p16, %r195, %r197;
	@%p16 bra 	$L__BB0_47;
$L__BB0_48:
	setp.eq.s32 	%p17, %r66, 0;
	@%p17 bra 	$L__BB0_51;
	mov.f32 	%f63, 0f00000000;
	div.rn.f32 	%f24, %f63, %f1;
	mov.b32 	%r198, 0;
$L__BB0_50:
	.pragma "nounroll";
	add.s32 	%r107, %r197, %r18;
	shl.b32 	%r108, %r107, 1;
	mul.wide.s32 	%rd30, %r108, 4;
	add.s64 	%rd31, %rd2, %rd30;
	atom.global.add.f32 	%f64, [%rd31], %f24;
	atom.global.add.f32 	%f65, [%rd31+4], %f24;
	add.s32 	%r197, %r197, 1;
	add.s32 	%r198, %r198, 1;
	setp.ne.s32 	%p18, %r198, %r66;
	@%p18 bra 	$L__BB0_50;
$L__BB0_51:
	ret;

}


// ===== COMPILED SASS (sm_100) =====

	.target	sm_100

	.elftype	@"ET_EXEC"


//--------------------- .note.nv.tkinfo           --------------------------
	.section	.note.nv.tkinfo,"",@"SHT_NOTE"
	.sectionflags	@"SHF_NOTE_NV_TKINFO"
	.tkinfo
        /*0018*/ 	.word	0x00000002
        /*0030*/ 	.string	""
        /*0030*/ 	.string	"ptxas"
        /*0030*/ 	.string	"Cuda compilation tools, release 13.0, V13.0.88"
        /*0030*/ 	.string	"Build cuda_13.0.r13.0/compiler.36424714_0"
        /*0030*/ 	.string	"-arch sm_100 -m 64 "



//--------------------- .note.nv.cuinfo           --------------------------
	.section	.note.nv.cuinfo,"",@"SHT_NOTE"
	.sectionflags	@"SHF_NOTE_NV_CUINFO"
        /*0018*/ 	.short	0x0002
        /*001a*/ 	.short	0x0064
        /*001c*/ 	.short	0x0082
	.zero		2


//--------------------- .nv.info                  --------------------------
	.section	.nv.info,"",@"SHT_CUDA_INFO"
	.align	4


	//----- nvinfo : EIATTR_REGCOUNT
	.align		4
        /*0000*/ 	.byte	0x04, 0x2f
        /*0002*/ 	.short	(.L_2 - .L_1)
	.align		4
.L_1:
        /*0004*/ 	.word	index@(_Z15compIntScatFuncPfiiS_S_iiiii)
        /*0008*/ 	.word	0x0000001c


	//----- nvinfo : EIATTR_FRAME_SIZE
	.align		4
.L_2:
        /*000c*/ 	.byte	0x04, 0x11
        /*000e*/ 	.short	(.L_4 - .L_3)
	.align		4
.L_3:
        /*0010*/ 	.word	index@($__internal_0_$__cuda_sm3x_div_rn_noftz_f32_slowpath)
        /*0014*/ 	.word	0x00000020


	//----- nvinfo : EIATTR_FRAME_SIZE
	.align		4
.L_4:
        /*0018*/ 	.byte	0x04, 0x11
        /*001a*/ 	.short	(.L_6 - .L_5)
	.align		4
.L_5:
        /*001c*/ 	.word	index@(_Z15compIntScatFuncPfiiS_S_iiiii)
        /*0020*/ 	.word	0x00000020


	//----- nvinfo : EIATTR_MIN_STACK_SIZE
	.align		4
.L_6:
        /*0024*/ 	.byte	0x04, 0x12
        /*0026*/ 	.short	(.L_8 - .L_7)
	.align		4
.L_7:
        /*0028*/ 	.word	index@(_Z15compIntScatFuncPfiiS_S_iiiii)
        /*002c*/ 	.word	0x00000020
.L_8:


//--------------------- .nv.compat                --------------------------
	.section	.nv.compat,"",@"SHT_CUDA_COMPAT_INFO"
	.align	4
        /*0000*/ 	.byte	0x02, 0x09, 0x00, 0x00, 0x02, 0x02, 0x01, 0x00, 0x02, 0x05, 0x05, 0x00, 0x03, 0x07, 0x01, 0x01
        /*0010*/ 	.byte	0x02, 0x03, 0x00, 0x00, 0x02, 0x06, 0x01, 0x00, 0x04, 0x0b, 0x08, 0x00, 0x01, 0x00, 0x00, 0x00
        /*0020*/ 	.byte	0x00, 0x00, 0x00, 0x00


//--------------------- .nv.info._Z15compIntScatFuncPfiiS_S_iiiii --------------------------
	.section	.nv.info._Z15compIntScatFuncPfiiS_S_iiiii,"",@"SHT_CUDA_INFO"
	.sectionflags	@""
	.align	4


	//----- nvinfo : EIATTR_CUDA_API_VERSION
	.align		4
        /*0000*/ 	.byte	0x04, 0x37
        /*0002*/ 	.short	(.L_10 - .L_9)
.L_9:
        /*0004*/ 	.word	0x00000082


	//----- nvinfo : EIATTR_KPARAM_INFO
	.align		4
.L_10:
        /*0008*/ 	.byte	0x04, 0x17
        /*000a*/ 	.short	(.L_12 - .L_11)
.L_11:
        /*000c*/ 	.word	0x00000000
        /*0010*/ 	.short	0x0009
        /*0012*/ 	.short	0x0030
        /*0014*/ 	.byte	0x00, 0xf0, 0x11, 0x00


	//----- nvinfo : EIATTR_KPARAM_INFO
	.align		4
.L_12:
        /*0018*/ 	.byte	0x04, 0x17
        /*001a*/ 	.short	(.L_14 - .L_13)
.L_13:
        /*001c*/ 	.word	0x00000000
        /*0020*/ 	.short	0x0008
        /*0022*/ 	.short	0x002c
        /*0024*/ 	.byte	0x00, 0xf0, 0x11, 0x00


	//----- nvinfo : EIATTR_KPARAM_INFO
	.align		4
.L_14:
        /*0028*/ 	.byte	0x04, 0x17
        /*002a*/ 	.short	(.L_16 - .L_15)
.L_15:
        /*002c*/ 	.word	0x00000000
        /*0030*/ 	.short	0x0007
        /*0032*/ 	.short	0x0028
        /*0034*/ 	.byte	0x00, 0xf0, 0x11, 0x00


	//----- nvinfo : EIATTR_KPARAM_INFO
	.align		4
.L_16:
        /*0038*/ 	.byte	0x04, 0x17
        /*003a*/ 	.short	(.L_18 - .L_17)
.L_17:
        /*003c*/ 	.word	0x00000000
        /*0040*/ 	.short	0x0006
        /*0042*/ 	.short	0x0024
        /*0044*/ 	.byte	0x00, 0xf0, 0x11, 0x00


	//----- nvinfo : EIATTR_KPARAM_INFO
	.align		4
.L_18:
        /*0048*/ 	.byte	0x04, 0x17
        /*004a*/ 	.short	(.L_20 - .L_19)
.L_19:
        /*004c*/ 	.word	0x00000000
        /*0050*/ 	.short	0x0005
        /*0052*/ 	.short	0x0020
        /*0054*/ 	.byte	0x00, 0xf0, 0x11, 0x00


	//----- nvinfo : EIATTR_KPARAM_INFO
	.align		4
.L_20:
        /*0058*/ 	.byte	0x04, 0x17
        /*005a*/ 	.short	(.L_22 - .L_21)
.L_21:
        /*005c*/ 	.word	0x00000000
        /*0060*/ 	.short	0x0004
        /*0062*/ 	.short	0x0018
        /*0064*/ 	.byte	0x00, 0xf5, 0x21, 0x00


	//----- nvinfo : EIATTR_KPARAM_INFO
	.align		4
.L_22:
        /*0068*/ 	.byte	0x04, 0x17
        /*006a*/ 	.short	(.L_24 - .L_23)
.L_23:
        /*006c*/ 	.word	0x00000000
        /*0070*/ 	.short	0x0003
        /*0072*/ 	.short	0x0010
        /*0074*/ 	.byte	0x00, 0xf5, 0x21, 0x00


	//----- nvinfo : EIATTR_KPARAM_INFO
	.align		4
.L_24:
        /*0078*/ 	.byte	0x04, 0x17
        /*007a*/ 	.short	(.L_26 - .L_25)
.L_25:
        /*007c*/ 	.word	0x00000000
        /*0080*/ 	.short	0x0002
        /*0082*/ 	.short	0x000c
        /*0084*/ 	.byte	0x00, 0xf0, 0x11, 0x00


	//----- nvinfo : EIATTR_KPARAM_INFO
	.align		4
.L_26:
        /*0088*/ 	.byte	0x04, 0x17
        /*008a*/ 	.short	(.L_28 - .L_27)
.L_27:
        /*008c*/ 	.word	0x00000000
        /*0090*/ 	.short	0x0001
        /*0092*/ 	.short	0x0008
        /*0094*/ 	.byte	0x00, 0xf0, 0x11, 0x00


	//----- nvinfo : EIATTR_KPARAM_INFO
	.align		4
.L_28:
        /*0098*/ 	.byte	0x04, 0x17
        /*009a*/ 	.short	(.L_30 - .L_29)
.L_29:
        /*009c*/ 	.word	0x00000000
        /*00a0*/ 	.short	0x0000
        /*00a2*/ 	.short	0x0000
        /*00a4*/ 	.byte	0x00, 0xf5, 0x21, 0x00


	//----- nvinfo : EIATTR_SPARSE_MMA_MASK
	.align		4
.L_30:
        /*00a8*/ 	.byte	0x03, 0x50
        /*00aa*/ 	.short	0x0000


	//----- nvinfo : EIATTR_MAXREG_COUNT
	.align		4
        /*00ac*/ 	.byte	0x03, 0x1b
        /*00ae*/ 	.short	0x00ff


	//----- nvinfo : EIATTR_NUM_BARRIERS
	.align		4
        /*00b0*/ 	.byte	0x02, 0x4c
        /*00b2*/ 	.byte	0x01
	.zero		1


	//----- nvinfo : EIATTR_MERCURY_ISA_VERSION
	.align		4
        /*00b4*/ 	.byte	0x03, 0x5f
        /*00b6*/ 	.short	0x0101


	//----- nvinfo : EIATTR_VRC_CTA_INIT_COUNT
	.align		4
        /*00b8*/ 	.byte	0x02, 0x4a
	.zero		1
	.zero		1


	//----- nvinfo : EIATTR_EXIT_INSTR_OFFSETS
	.align		4
        /*00bc*/ 	.byte	0x04, 0x1c
        /*00be*/ 	.short	(.L_32 - .L_31)


	//   ....[0]....
.L_31:
        /*00c0*/ 	.word	0x00000780


	//   ....[1]....
        /*00c4*/ 	.word	0x000019a0


	//   ....[2]....
        /*00c8*/ 	.word	0x00001c10


	//   ....[3]....
        /*00cc*/ 	.word	0x00001d90


	//   ....[4]....
        /*00d0*/ 	.word	0x00002000


	//   ....[5]....
        /*00d4*/ 	.word	0x000021a0


	//----- nvinfo : EIATTR_CRS_STACK_SIZE
	.align		4
.L_32:
        /*00d8*/ 	.byte	0x04, 0x1e
        /*00da*/ 	.short	(.L_34 - .L_33)
.L_33:
        /*00dc*/ 	.word	0x00000000


	//----- nvinfo : EIATTR_CBANK_PARAM_SIZE
	.align		4
.L_34:
        /*00e0*/ 	.byte	0x03, 0x19
        /*00e2*/ 	.short	0x0034


	//----- nvinfo : EIATTR_PARAM_CBANK
	.align		4
        /*00e4*/ 	.byte	0x04, 0x0a
        /*00e6*/ 	.short	(.L_36 - .L_35)
	.align		4
.L_35:
        /*00e8*/ 	.word	index@(.nv.constant0._Z15compIntScatFuncPfiiS_S_iiiii)
        /*00ec*/ 	.short	0x0380
        /*00ee*/ 	.short	0x0034


	//----- nvinfo : EIATTR_SW_WAR
	.align		4
.L_36:
        /*00f0*/ 	.byte	0x04, 0x36
        /*00f2*/ 	.short	(.L_38 - .L_37)
.L_37:
        /*00f4*/ 	.word	0x00000008
.L_38:


//--------------------- .nv.callgraph             --------------------------
	.section	.nv.callgraph,"",@"SHT_CUDA_CALLGRAPH"
	.align	4
	.sectionentsize	8
	.align		4
        /*0000*/ 	.word	0x00000000
	.align		4
        /*0004*/ 	.word	0xffffffff
	.align		4
        /*0008*/ 	.word	0x00000000
	.align		4
        /*000c*/ 	.word	0xfffffffe
	.align		4
        /*0010*/ 	.word	0x00000000
	.align		4
        /*0014*/ 	.word	0xfffffffd
	.align		4
        /*0018*/ 	.word	0x00000000
	.align		4
        /*001c*/ 	.word	0xfffffffc


//--------------------- .nv.constant4             --------------------------
	.section	.nv.constant4,"a",@progbits
	.align	8
	.align		8
.nv.constant4:
        /*0000*/ 	.dword	__cudart_i2opi_f


//--------------------- .text._Z15compIntScatFuncPfiiS_S_iiiii --------------------------
	.section	.text._Z15compIntScatFuncPfiiS_S_iiiii,"ax",@progbits
	.align	128
        .global         _Z15compIntScatFuncPfiiS_S_iiiii
        .type           _Z15compIntScatFuncPfiiS_S_iiiii,@function
        .size           _Z15compIntScatFuncPfiiS_S_iiiii,(.L_x_47 - _Z15compIntScatFuncPfiiS_S_iiiii)
        .other          _Z15compIntScatFuncPfiiS_S_iiiii,@"STO_CUDA_ENTRY STV_DEFAULT"
_Z15compIntScatFuncPfiiS_S_iiiii:
.text._Z15compIntScatFuncPfiiS_S_iiiii:
[----:B------:R-:W0:Y:S01]  /*0000*/  LDC R1, c[0x0][0x37c] ;  /* 0x0000df00ff017b82 */ /* 0x000e220000000800 */
[----:B------:R-:W1:Y:S01]  /*0010*/  S2R R0, SR_CTAID.X ;  /* 0x0000000000007919 */ /* 0x000e620000002500 */
[----:B------:R-:W1:Y:S01]  /*0020*/  LDCU UR4, c[0x0][0x360] ;  /* 0x00006c00ff0477ac */ /* 0x000e620008000800 */
[----:B------:R-:W-:Y:S01]  /*0030*/  BSSY.RECONVERGENT B0, `(.L_x_0) ;  /* 0x0000070000007945 */ /* 0x000fe20003800200 */
[----:B0-----:R-:W-:Y:S01]  /*0040*/  VIADD R1, R1, 0xffffffe0 ;  /* 0xffffffe001017836 */ /* 0x001fe20000000000 */
[----:B------:R-:W1:Y:S01]  /*0050*/  S2R R3, SR_TID.X ;  /* 0x0000000000037919 */ /* 0x000e620000002100 */
[----:B------:R-:W0:Y:S01]  /*0060*/  LDCU UR9, c[0x0][0x388] ;  /* 0x00007100ff0977ac */ /* 0x000e220008000800 */
[----:B------:R-:W2:Y:S01]  /*0070*/  LDCU.64 UR10, c[0x0][0x358] ;  /* 0x00006b00ff0a77ac */ /* 0x000ea20008000a00 */
[----:B-1----:R-:W-:-:S05]  /*0080*/  IMAD R0, R0, UR4, R3 ;  /* 0x0000000400007c24 */ /* 0x002fca000f8e0203 */
[----:B0-----:R-:W-:-:S13]  /*0090*/  ISETP.GE.AND P0, PT, R0, UR9, PT ;  /* 0x0000000900007c0c */ /* 0x001fda000bf06270 */
[----:B--2---:R-:W-:Y:S05]  /*00a0*/  @P0 BRA `(.L_x_1) ;  /* 0x0000000400a00947 */ /* 0x004fea0003800000 */
[----:B------:R-:W0:Y:S02]  /*00b0*/  LDCU.64 UR4, c[0x0][0x3a0] ;  /* 0x00007400ff0477ac */ /* 0x000e240008000a00 */
[----:B0-----:R-:W-:-:S04]  /*00c0*/  UIMAD UR4, UR4, UR5, URZ ;  /* 0x00000005040472a4 */ /* 0x001fc8000f8e02ff */
[----:B------:R-:W-:-:S04]  /*00d0*/  UIMAD UR4, UR4, 0x3, URZ ;  /* 0x00000003040478a4 */ /* 0x000fc8000f8e02ff */
[----:B------:R-:W-:-:S09]  /*00e0*/  UISETP.GE.AND UP0, UPT, UR4, 0x1, UPT ;  /* 0x000000010400788c */ /* 0x000fd2000bf06270 */
[----:B------:R-:W-:Y:S05]  /*00f0*/  BRA.U !UP0, `(.L_x_1) ;  /* 0x00000005088c7547 */ /* 0x000fea000b800000 */
[----:B------:R-:W-:Y:S01]  /*0100*/  UISETP.GE.U32.AND UP0, UPT, UR4, 0x10, UPT ;  /* 0x000000100400788c */ /* 0x000fe2000bf06070 */
[----:B------:R-:W-:Y:S01]  /*0110*/  IMAD.MOV.U32 R2, RZ, RZ, RZ ;  /* 0x000000ffff027224 */ /* 0x000fe200078e00ff */
[----:B------:R-:W-:-:S04]  /*0120*/  ULOP3.LUT UR7, UR4, 0xf, URZ, 0xc0, !UPT ;  /* 0x0000000f04077892 */ /* 0x000fc8000f8ec0ff */
[----:B------:R-:W-:-:S03]  /*0130*/  UISETP.NE.AND UP1, UPT, UR7, URZ, UPT ;  /* 0x000000ff0700728c */ /* 0x000fc6000bf25270 */
[----:B------:R-:W-:Y:S08]  /*0140*/  BRA.U !UP0, `(.L_x_2) ;  /* 0x0000000108807547 */ /* 0x000ff0000b800000 */
[----:B------:R-:W0:Y:S01]  /*0150*/  S2UR UR6, SR_CgaCtaId ;  /* 0x00000000000679c3 */ /* 0x000e220000008800 */
[----:B------:R-:W-:Y:S01]  /*0160*/  ULOP3.LUT UR8, UR4, 0x7ffffff0, URZ, 0xc0, !UPT ;  /* 0x7ffffff004087892 */ /* 0x000fe2000f8ec0ff */
[----:B------:R-:W-:Y:S01]  /*0170*/  IMAD.MOV.U32 R3, RZ, RZ, RZ ;  /* 0x000000ffff037224 */ /* 0x000fe200078e00ff */
[----:B------:R-:W-:-:S04]  /*0180*/  UMOV UR5, 0x400 ;  /* 0x0000040000057882 */ /* 0x000fc80000000000 */
[----:B------:R-:W-:Y:S01]  /*0190*/  MOV R2, UR8 ;  /* 0x0000000800027c02 */ /* 0x000fe20008000f00 */
[----:B0-----:R-:W-:-:S12]  /*01a0*/  ULEA UR5, UR6, UR5, 0x18 ;  /* 0x0000000506057291 */ /* 0x001fd8000f8ec0ff */
.L_x_3:
[----:B0-----:R-:W0:Y:S02]  /*01b0*/  LDC.64 R20, c[0x0][0x398] ;  /* 0x0000e600ff147b82 */ /* 0x001e240000000a00 */
[----:B0-----:R-:W-:-:S05]  /*01c0*/  IMAD.WIDE.U32 R20, R3, 0x4, R20 ;  /* 0x0000000403147825 */ /* 0x001fca00078e0014 */
[----:B------:R-:W2:Y:S04]  /*01d0*/  LDG.E R4, desc[UR10][R20.64] ;  /* 0x0000000a14047981 */ /* 0x000ea8000c1e1900 */
[----:B------:R-:W2:Y:S04]  /*01e0*/  LDG.E R5, desc[UR10][R20.64+0x4] ;  /* 0x0000040a14057981 */ /* 0x000ea8000c1e1900 */
[----:B------:R-:W2:Y:S04]  /*01f0*/  LDG.E R6, desc[UR10][R20.64+0x8] ;  /* 0x0000080a14067981 */ /* 0x000ea8000c1e1900 */
[----:B------:R-:W2:Y:S04]  /*0200*/  LDG.E R7, desc[UR10][R20.64+0xc] ;  /* 0x00000c0a14077981 */ /* 0x000ea8000c1e1900 */
[----:B------:R-:W3:Y:S04]  /*0210*/  LDG.E R8, desc[UR10][R20.64+0x10] ;  /* 0x0000100a14087981 */ /* 0x000ee8000c1e1900 */
[----:B------:R-:W3:Y:S04]  /*0220*/  LDG.E R9, desc[UR10][R20.64+0x14] ;  /* 0x0000140a14097981 */ /* 0x000ee8000c1e1900 */
[----:B------:R-:W3:Y:S04]  /*0230*/  LDG.E R10, desc[UR10][R20.64+0x18] ;  /* 0x0000180a140a7981 */ /* 0x000ee8000c1e1900 */
[----:B------:R-:W3:Y:S04]  /*0240*/  LDG.E R11, desc[UR10][R20.64+0x1c] ;  /* 0x00001c0a140b7981 */ /* 0x000ee8000c1e1900 */
[----:B------:R-:W4:Y:S04]  /*0250*/  LDG.E R12, desc[UR10][R20.64+0x20] ;  /* 0x0000200a140c7981 */ /* 0x000f28000c1e1900 */
[----:B------:R-:W4:Y:S04]  /*0260*/  LDG.E R13, desc[UR10][R20.64+0x24] ;  /* 0x0000240a140d7981 */ /* 0x000f28000c1e1900 */
[----:B------:R-:W4:Y:S04]  /*0270*/  LDG.E R14, desc[UR10][R20.64+0x28] ;  /* 0x0000280a140e7981 */ /* 0x000f28000c1e1900 */
[----:B------:R-:W4:Y:S04]  /*0280*/  LDG.E R15, desc[UR10][R20.64+0x2c] ;  /* 0x00002c0a140f7981 */ /* 0x000f28000c1e1900 */
[----:B------:R-:W5:Y:S04]  /*0290*/  LDG.E R16, desc[UR10][R20.64+0x30] ;  /* 0x0000300a14107981 */ /* 0x000f68000c1e1900 */
[----:B------:R-:W5:Y:S04]  /*02a0*/  LDG.E R17, desc[UR10][R20.64+0x34] ;  /* 0x0000340a14117981 */ /* 0x000f68000c1e1900 */
[----:B------:R-:W5:Y:S04]  /*02b0*/  LDG.E R18, desc[UR10][R20.64+0x38] ;  /* 0x0000380a14127981 */ /* 0x000f68000c1e1900 */
[----:B------:R-:W5:Y:S01]  /*02c0*/  LDG.E R19, desc[UR10][R20.64+0x3c] ;  /* 0x00003c0a14137981 */ /* 0x000f62000c1e1900 */
[C---:B------:R-:W-:Y:S01]  /*02d0*/  LEA R22, R3.reuse, UR5, 0x2 ;  /* 0x0000000503167c11 */ /* 0x040fe2000f8e10ff */
[----:B------:R-:W-:-:S05]  /*02e0*/  VIADD R3, R3, 0x10 ;  /* 0x0000001003037836 */ /* 0x000fca0000000000 */
[----:B------:R-:W-:Y:S01]  /*02f0*/  ISETP.NE.AND P0, PT, R3, R2, PT ;  /* 0x000000020300720c */ /* 0x000fe20003f05270 */
[----:B--2---:R0:W-:Y:S04]  /*0300*/  STS.128 [R22], R4 ;  /* 0x0000000416007388 */ /* 0x0041e80000000c00 */
[----:B---3--:R0:W-:Y:S04]  /*0310*/  STS.128 [R22+0x10], R8 ;  /* 0x0000100816007388 */ /* 0x0081e80000000c00 */
[----:B----4-:R0:W-:Y:S04]  /*0320*/  STS.128 [R22+0x20], R12 ;  /* 0x0000200c16007388 */ /* 0x0101e80000000c00 */
[----:B-----5:R0:W-:Y:S01]  /*0330*/  STS.128 [R22+0x30], R16 ;  /* 0x0000301016007388 */ /* 0x0201e20000000c00 */
[----:B------:R-:W-:Y:S05]  /*0340*/  @P0 BRA `(.L_x_3) ;  /* 0xfffffffc00980947 */ /* 0x000fea000383ffff */
.L_x_2:
[----:B------:R-:W-:Y:S05]  /*0350*/  BRA.U !UP1, `(.L_x_1) ;  /* 0x0000000109f47547 */ /* 0x000fea000b800000 */
[----:B------:R-:W-:Y:S02]  /*0360*/  UISETP.GE.U32.AND UP0, UPT, UR7, 0x8, UPT ;  /* 0x000000080700788c */ /* 0x000fe4000bf06070 */
[----:B------:R-:W-:-:S04]  /*0370*/  ULOP3.LUT UR6, UR4, 0x7, URZ, 0xc0, !UPT ;  /* 0x0000000704067892 */ /* 0x000fc8000f8ec0ff */
[----:B------:R-:W-:-:S03]  /*0380*/  UISETP.NE.AND UP1, UPT, UR6, URZ, UPT ;  /* 0x000000ff0600728c */ /* 0x000fc6000bf25270 */
[----:B------:R-:W-:Y:S08]  /*0390*/  BRA.U !UP0, `(.L_x_4) ;  /* 0x00000001085c7547 */ /* 0x000ff0000b800000 */
[----:B0-----:R-:W0:Y:S02]  /*03a0*/  LDC.64 R4, c[0x0][0x398] ;  /* 0x0000e600ff047b82 */ /* 0x001e240000000a00 */
[----:B0-----:R-:W-:-:S05]  /*03b0*/  IMAD.WIDE.U32 R4, R2, 0x4, R4 ;  /* 0x0000000402047825 */ /* 0x001fca00078e0004 */
[----:B------:R-:W2:Y:S04]  /*03c0*/  LDG.E R3, desc[UR10][R4.64] ;  /* 0x0000000a04037981 */ /* 0x000ea8000c1e1900 */
[----:B------:R-:W3:Y:S04]  /*03d0*/  LDG.E R7, desc[UR10][R4.64+0x4] ;  /* 0x0000040a04077981 */ /* 0x000ee8000c1e1900 */
[----:B------:R-:W4:Y:S04]  /*03e0*/  LDG.E R9, desc[UR10][R4.64+0x8] ;  /* 0x0000080a04097981 */ /* 0x000f28000c1e1900 */
[----:B------:R-:W5:Y:S04]  /*03f0*/  LDG.E R11, desc[UR10][R4.64+0xc] ;  /* 0x00000c0a040b7981 */ /* 0x000f68000c1e1900 */
[----:B------:R-:W5:Y:S04]  /*0400*/  LDG.E R13, desc[UR10][R4.64+0x10] ;  /* 0x0000100a040d7981 */ /* 0x000f68000c1e1900 */
[----:B------:R-:W5:Y:S04]  /*0410*/  LDG.E R15, desc[UR10][R4.64+0x14] ;  /* 0x0000140a040f7981 */ /* 0x000f68000c1e1900 */
[----:B------:R-:W5:Y:S04]  /*0420*/  LDG.E R17, desc[UR10][R4.64+0x18] ;  /* 0x0000180a04117981 */ /* 0x000f68000c1e1900 */
[----:B------:R-:W5:Y:S01]  /*0430*/  LDG.E R19, desc[UR10][R4.64+0x1c] ;  /* 0x00001c0a04137981 */ /* 0x000f62000c1e1900 */
[----:B------:R-:W-:Y:S01]  /*0440*/  MOV R6, 0x400 ;  /* 0x0000040000067802 */ /* 0x000fe20000000f00 */
[----:B------:R-:W0:Y:S03]  /*0450*/  S2R R21, SR_CgaCtaId ;  /* 0x0000000000157919 */ /* 0x000e260000008800 */
[----:B0-----:R-:W-:-:S05]  /*0460*/  LEA R21, R21, R6, 0x18 ;  /* 0x0000000615157211 */ /* 0x001fca00078ec0ff */
[C---:B------:R-:W-:Y:S02]  /*0470*/  IMAD R6, R2.reuse, 0x4, R21 ;  /* 0x0000000402067824 */ /* 0x040fe400078e0215 */
[----:B------:R-:W-:-:S03]  /*0480*/  VIADD R2, R2, 0x8 ;  /* 0x0000000802027836 */ /* 0x000fc60000000000 */
[----:B--2---:R1:W-:Y:S04]  /*0490*/  STS [R6], R3 ;  /* 0x0000000306007388 */ /* 0x0043e80000000800 */
[----:B---3--:R1:W-:Y:S04]  /*04a0*/  STS [R6+0x4], R7 ;  /* 0x0000040706007388 */ /* 0x0083e80000000800 */
[----:B----4-:R1:W-:Y:S04]  /*04b0*/  STS [R6+0x8], R9 ;  /* 0x0000080906007388 */ /* 0x0103e80000000800 */
[----:B-----5:R1:W-:Y:S04]  /*04c0*/  STS [R6+0xc], R11 ;  /* 0x00000c0b06007388 */ /* 0x0203e80000000800 */
[----:B------:R1:W-:Y:S04]  /*04d0*/  STS [R6+0x10], R13 ;  /* 0x0000100d06007388 */ /* 0x0003e80000000800 */
[----:B------:R1:W-:Y:S04]  /*04e0*/  STS [R6+0x14], R15 ;  /* 0x0000140f06007388 */ /* 0x0003e80000000800 */
[----:B------:R1:W-:Y:S04]  /*04f0*/  STS [R6+0x18], R17 ;  /* 0x0000181106007388 */ /* 0x0003e80000000800 */
[----:B------:R1:W-:Y:S02]  /*0500*/  STS [R6+0x1c], R19 ;  /* 0x00001c1306007388 */ /* 0x0003e40000000800 */
.L_x_4:
[----:B------:R-:W-:Y:S05]  /*0510*/  BRA.U !UP1, `(.L_x_1) ;  /* 0x0000000109847547 */ /* 0x000fea000b800000 */
[----:B------:R-:W-:Y:S02]  /*0520*/  UISETP.GE.U32.AND UP0, UPT, UR6, 0x4, UPT ;  /* 0x000000040600788c */ /* 0x000fe4000bf06070 */
[----:B------:R-:W-:-:S04]  /*0530*/  ULOP3.LUT UR5, UR4, 0x3, URZ, 0xc0, !UPT ;  /* 0x0000000304057892 */ /* 0x000fc8000f8ec0ff */
[----:B------:R-:W-:-:S03]  /*0540*/  UISETP.NE.AND UP1, UPT, UR5, URZ, UPT ;  /* 0x000000ff0500728c */ /* 0x000fc6000bf25270 */
[----:B------:R-:W-:Y:S08]  /*0550*/  BRA.U !UP0, `(.L_x_5) ;  /* 0x00000001083c7547 */ /* 0x000ff0000b800000 */
[----:B0-----:R-:W0:Y:S02]  /*0560*/  LDC.64 R4, c[0x0][0x398] ;  /* 0x0000e600ff047b82 */ /* 0x001e240000000a00 */
[----:B0-----:R-:W-:-:S05]  /*0570*/  IMAD.WIDE.U32 R4, R2, 0x4, R4 ;  /* 0x0000000402047825 */ /* 0x001fca00078e0004 */
[----:B-1----:R-:W2:Y:S04]  /*0580*/  LDG.E R3, desc[UR10][R4.64] ;  /* 0x0000000a04037981 */ /* 0x002ea8000c1e1900 */
[----:B------:R-:W3:Y:S04]  /*0590*/  LDG.E R9, desc[UR10][R4.64+0x4] ;  /* 0x0000040a04097981 */ /* 0x000ee8000c1e1900 */
[----:B------:R-:W4:Y:S04]  /*05a0*/  LDG.E R11, desc[UR10][R4.64+0x8] ;  /* 0x0000080a040b7981 */ /* 0x000f28000c1e1900 */
[----:B------:R-:W5:Y:S01]  /*05b0*/  LDG.E R13, desc[UR10][R4.64+0xc] ;  /* 0x00000c0a040d7981 */ /* 0x000f62000c1e1900 */
[----:B------:R-:W-:Y:S01]  /*05c0*/  MOV R6, 0x400 ;  /* 0x0000040000067802 */ /* 0x000fe20000000f00 */
[----:B------:R-:W0:Y:S03]  /*05d0*/  S2R R7, SR_CgaCtaId ;  /* 0x0000000000077919 */ /* 0x000e260000008800 */
[----:B0-----:R-:W-:-:S04]  /*05e0*/  LEA R7, R7, R6, 0x18 ;  /* 0x0000000607077211 */ /* 0x001fc800078ec0ff */
[C---:B------:R-:W-:Y:S01]  /*05f0*/  LEA R6, R2.reuse, R7, 0x2 ;  /* 0x0000000702067211 */ /* 0x040fe200078e10ff */
[----:B------:R-:W-:-:S04]  /*0600*/  VIADD R2, R2, 0x4 ;  /* 0x0000000402027836 */ /* 0x000fc80000000000 */
[----:B--2---:R2:W-:Y:S04]  /*0610*/  STS [R6], R3 ;  /* 0x0000000306007388 */ /* 0x0045e80000000800 */
[----:B---3--:R2:W-:Y:S04]  /*0620*/  STS [R6+0x4], R9 ;  /* 0x0000040906007388 */ /* 0x0085e80000000800 */
[----:B----4-:R2:W-:Y:S04]  /*0630*/  STS [R6+0x8], R11 ;  /* 0x0000080b06007388 */ /* 0x0105e80000000800 */
[----:B-----5:R2:W-:Y:S02]  /*0640*/  STS [R6+0xc], R13 ;  /* 0x00000c0d06007388 */ /* 0x0205e40000000800 */
.L_x_5:
[----:B------:R-:W-:Y:S05]  /*0650*/  BRA.U !UP1, `(.L_x_1) ;  /* 0x0000000109347547 */ /* 0x000fea000b800000 */
[----:B0-----:R-:W0:Y:S01]  /*0660*/  S2R R4, SR_CgaCtaId ;  /* 0x0000000000047919 */ /* 0x001e220000008800 */
[----:B-12---:R-:W1:Y:S01]  /*0670*/  LDC.64 R6, c[0x0][0x398] ;  /* 0x0000e600ff067b82 */ /* 0x006e620000000a00 */
[----:B------:R-:W-:Y:S01]  /*0680*/  MOV R3, 0x400 ;  /* 0x0000040000037802 */ /* 0x000fe20000000f00 */
[----:B------:R-:W-:-:S03]  /*0690*/  UMOV UR4, URZ ;  /* 0x000000ff00047c82 */ /* 0x000fc60008000000 */
[----:B0-----:R-:W-:-:S07]  /*06a0*/  LEA R9, R4, R3, 0x18 ;  /* 0x0000000304097211 */ /* 0x001fce00078ec0ff */
.L_x_6:
[----:B-1-3--:R-:W-:-:S06]  /*06b0*/  IMAD.WIDE.U32 R4, R2, 0x4, R6 ;  /* 0x0000000402047825 */ /* 0x00afcc00078e0006 */
[----:B------:R-:W2:Y:S01]  /*06c0*/  LDG.E R4, desc[UR10][R4.64] ;  /* 0x0000000a04047981 */ /* 0x000ea2000c1e1900 */
[C---:B------:R-:W-:Y:S01]  /*06d0*/  IMAD R3, R2.reuse, 0x4, R9 ;  /* 0x0000000402037824 */ /* 0x040fe200078e0209 */
[----:B------:R-:W-:Y:S01]  /*06e0*/  UIADD3 UR4, UPT, UPT, UR4, 0x1, URZ ;  /* 0x0000000104047890 */ /* 0x000fe2000fffe0ff */
[----:B------:R-:W-:-:S03]  /*06f0*/  VIADD R2, R2, 0x1 ;  /* 0x0000000102027836 */ /* 0x000fc60000000000 */
[----:B------:R-:W-:Y:S01]  /*0700*/  UISETP.NE.AND UP0, UPT, UR4, UR5, UPT ;  /* 0x000000050400728c */ /* 0x000fe2000bf05270 */
[----:B--2---:R3:W-:Y:S08]  /*0710*/  STS [R3], R4 ;  /* 0x0000000403007388 */ /* 0x0047f00000000800 */
[----:B------:R-:W-:Y:S05]  /*0720*/  BRA.U UP0, `(.L_x_6) ;  /* 0xfffffffd00e07547 */ /* 0x000fea000b83ffff */
.L_x_1:
[----:B------:R-:W-:Y:S05]  /*0730*/  BSYNC.RECONVERGENT B0 ;  /* 0x0000000000007941 */ /* 0x000fea0003800200 */
.L_x_0:
[----:B-123--:R-:W1:Y:S08]  /*0740*/  LDC R3, c[0x0][0x3a8] ;  /* 0x0000ea00ff037b82 */ /* 0x00ee700000000800 */
[----:B------:R-:W-:Y:S01]  /*0750*/  BAR.SYNC.DEFER_BLOCKING 0x0 ;  /* 0x0000000000007b1d */ /* 0x000fe20000010000 */
[----:B-1----:R-:W-:-:S04]  /*0760*/  ISETP.GE.AND P0, PT, R3, 0x1, PT ;  /* 0x000000010300780c */ /* 0x002fc80003f06270 */
[----:B------:R-:W-:-:S13]  /*0770*/  ISETP.GE.OR P0, PT, R0, UR9, !P0 ;  /* 0x0000000900007c0c */ /* 0x000fda000c706670 */
[----:B------:R-:W-:Y:S05]  /*0780*/  @P0 EXIT ;  /* 0x000000000000094d */ /* 0x000fea0003800000 */
[----:B------:R-:W1:Y:S01]  /*0790*/  LDCU UR4, c[0x0][0x3ac] ;  /* 0x00007580ff0477ac */ /* 0x000e620008000800 */
[----:B------:R-:W0:Y:S01]  /*07a0*/  LDCU UR5, c[0x0][0x3a4] ;  /* 0x00007480ff0577ac */ /* 0x000e220008000800 */
[----:B-1----:R-:W-:Y:S01]  /*07b0*/  UISETP.GE.AND UP0, UPT, UR4, 0x1, UPT ;  /* 0x000000010400788c */ /* 0x002fe2000bf06270 */
[----:B0-----:R-:W-:-:S05]  /*07c0*/  IMAD R5, R3, UR5, RZ ;  /* 0x0000000503057c24 */ /* 0x001fca000f8e02ff */
[----:B------:R-:W-:-:S03]  /*07d0*/  I2FP.F32.S32 R5, R5 ;  /* 0x0000000500057245 */ /* 0x000fc60000201400 */
[----:B------:R-:W-:Y:S05]  /*07e0*/  BRA.U !UP0, `(.L_x_7) ;  /* 0x0000001508747547 */ /* 0x000fea000b800000 */
[----:B------:R-:W-:-:S09]  /*07f0*/  UISETP.GE.AND UP0, UPT, UR5, 0x1, UPT ;  /* 0x000000010500788c */ /* 0x000fd2000bf06270 */
[----:B------:R-:W-:Y:S05]  /*0800*/  BRA.U !UP0, `(.L_x_8) ;  /* 0x0000001108707547 */ /* 0x000fea000b800000 */
[----:B------:R-:W-:Y:S01]  /*0810*/  IABS R9, R3 ;  /* 0x0000000300097213 */ /* 0x000fe20000000000 */
[----:B------:R-:W0:Y:S01]  /*0820*/  LDC R17, c[0x0][0x38c] ;  /* 0x0000e300ff117b82 */ /* 0x000e220000000800 */
[----:B------:R-:W-:Y:S01]  /*0830*/  I2FP.F32.S32 R15, UR4 ;  /* 0x00000004000f7c45 */ /* 0x000fe20008201400 */
[----:B------:R-:W-:Y:S01]  /*0840*/  UMOV UR4, URZ ;  /* 0x000000ff00047c82 */ /* 0x000fe20008000000 */
[----:B------:R-:W1:Y:S08]  /*0850*/  I2F.RP R2, R9 ;  /* 0x0000000900027306 */ /* 0x000e700000209400 */
[----:B-1----:R-:W1:Y:S02]  /*0860*/  MUFU.RCP R2, R2 ;  /* 0x0000000200027308 */ /* 0x002e640000001000 */
[----:B-1----:R-:W-:-:S06]  /*0870*/  IADD3 R6, PT, PT, R2, 0xffffffe, RZ ;  /* 0x0ffffffe02067810 */ /* 0x002fcc0007ffe0ff */
[----:B------:R1:W2:Y:S02]  /*0880*/  F2I.FTZ.U32.TRUNC.NTZ R7, R6 ;  /* 0x0000000600077305 */ /* 0x0002a4000021f000 */
[----:B-1----:R-:W-:Y:S02]  /*0890*/  IMAD.MOV.U32 R6, RZ, RZ, RZ ;  /* 0x000000ffff067224 */ /* 0x002fe400078e00ff */
[----:B--2---:R-:W-:-:S04]  /*08a0*/  IMAD.MOV R4, RZ, RZ, -R7 ;  /* 0x000000ffff047224 */ /* 0x004fc800078e0a07 */
[----:B------:R-:W-:Y:S01]  /*08b0*/  IMAD R11, R4, R9, RZ ;  /* 0x00000009040b7224 */ /* 0x000fe200078e02ff */
[----:B0-----:R-:W-:-:S03]  /*08c0*/  IABS R4, R17 ;  /* 0x0000001100047213 */ /* 0x001fc60000000000 */
[----:B------:R-:W-:-:S06]  /*08d0*/  IMAD.HI.U32 R7, R7, R11, R6 ;  /* 0x0000000b07077227 */ /* 0x000fcc00078e0006 */
[----:B------:R-:W-:-:S04]  /*08e0*/  IMAD.HI.U32 R16, R7, R4, RZ ;  /* 0x0000000407107227 */ /* 0x000fc800078e00ff */
[----:B------:R-:W-:-:S04]  /*08f0*/  IMAD.MOV R2, RZ, RZ, -R16 ;  /* 0x000000ffff027224 */ /* 0x000fc800078e0a10 */
[----:B------:R-:W-:-:S05]  /*0900*/  IMAD R2, R9, R2, R4 ;  /* 0x0000000209027224 */ /* 0x000fca00078e0204 */
[----:B------:R-:W-:-:S13]  /*0910*/  ISETP.GT.U32.AND P2, PT, R9, R2, PT ;  /* 0x000000020900720c */ /* 0x000fda0003f44070 */
[-C--:B------:R-:W-:Y:S01]  /*0920*/  @!P2 IADD3 R2, PT, PT, R2, -R9.reuse, RZ ;  /* 0x800000090202a210 */ /* 0x080fe20007ffe0ff */
[----:B------:R-:W-:Y:S01]  /*0930*/  @!P2 VIADD R16, R16, 0x1 ;  /* 0x000000011010a836 */ /* 0x000fe20000000000 */
[----:B------:R-:W-:Y:S02]  /*0940*/  ISETP.NE.AND P2, PT, R3, RZ, PT ;  /* 0x000000ff0300720c */ /* 0x000fe40003f45270 */
[----:B------:R-:W-:Y:S02]  /*0950*/  ISETP.GE.U32.AND P0, PT, R2, R9, PT ;  /* 0x000000090200720c */ /* 0x000fe40003f06070 */
[----:B------:R-:W-:Y:S01]  /*0960*/  LOP3.LUT R2, R17, R3, RZ, 0x3c, !PT ;  /* 0x0000000311027212 */ /* 0x000fe200078e3cff */
[----:B------:R-:W-:-:S03]  /*0970*/  IMAD R17, R0, R17, RZ ;  /* 0x0000001100117224 */ /* 0x000fc600078e02ff */
[----:B------:R-:W-:-:S07]  /*0980*/  ISETP.GE.AND P1, PT, R2, RZ, PT ;  /* 0x000000ff0200720c */ /* 0x000fce0003f26270 */
[----:B------:R-:W-:-:S06]  /*0990*/  @P0 VIADD R16, R16, 0x1 ;  /* 0x0000000110100836 */ /* 0x000fcc0000000000 */
[----:B------:R-:W-:Y:S01]  /*09a0*/  @!P1 IMAD.MOV R16, RZ, RZ, -R16 ;  /* 0x000000ffff109224 */ /* 0x000fe200078e0a10 */
[----:B------:R-:W-:-:S07]  /*09b0*/  @!P2 LOP3.LUT R16, RZ, R3, RZ, 0x33, !PT ;  /* 0x00000003ff10a212 */ /* 0x000fce00078e33ff */
.L_x_24:
[----:B------:R-:W0:Y:S01]  /*09c0*/  LDCU UR5, c[0x0][0x38c] ;  /* 0x00007180ff0577ac */ /* 0x000e220008000800 */
[----:B------:R-:W1:Y:S01]  /*09d0*/  MUFU.RCP R2, R15 ;  /* 0x0000000f00027308 */ /* 0x000e620000001000 */
[----:B------:R-:W-:-:S05]  /*09e0*/  IMAD R0, R16, UR4, RZ ;  /* 0x0000000410007c24 */ /* 0x000fca000f8e02ff */
[----:B0-----:R-:W-:Y:S01]  /*09f0*/  IADD3 R0, PT, PT, -R0, UR5, RZ ;  /* 0x0000000500007c10 */ /* 0x001fe2000fffe1ff */
[----:B-1----:R-:W-:-:S03]  /*0a00*/  FFMA R3, -R15, R2, 1 ;  /* 0x3f8000000f037423 */ /* 0x002fc60000000102 */
[----:B------:R-:W-:Y:S01]  /*0a10*/  I2FP.F32.S32 R0, R0 ;  /* 0x0000000000007245 */ /* 0x000fe20000201400 */
[----:B------:R-:W-:-:S03]  /*0a20*/  FFMA R3, R2, R3, R2 ;  /* 0x0000000302037223 */ /* 0x000fc60000000002 */
[----:B------:R-:W0:Y:S01]  /*0a30*/  FCHK P0, R0, R15 ;  /* 0x0000000f00007302 */ /* 0x000e220000000000 */
[----:B------:R-:W-:-:S04]  /*0a40*/  FFMA R2, R0, R3, RZ ;  /* 0x0000000300027223 */ /* 0x000fc800000000ff */
[----:B------:R-:W-:-:S04]  /*0a50*/  FFMA R4, -R15, R2, R0 ;  /* 0x000000020f047223 */ /* 0x000fc80000000100 */
[----:B------:R-:W-:Y:S01]  /*0a60*/  FFMA R14, R3, R4, R2 ;  /* 0x00000004030e7223 */ /* 0x000fe20000000002 */
[----:B0-----:R-:W-:Y:S06]  /*0a70*/  @!P0 BRA `(.L_x_9) ;  /* 0x0000000000108947 */ /* 0x001fec0003800000 */
[----:B------:R-:W-:Y:S02]  /*0a80*/  MOV R3, R15 ;  /* 0x0000000f00037202 */ /* 0x000fe40000000f00 */
[----:B------:R-:W-:-:S07]  /*0a90*/  MOV R8, 0xab0 ;  /* 0x00000ab000087802 */ /* 0x000fce0000000f00 */
[----:B------:R-:W-:Y:S05]  /*0aa0*/  CALL.REL.NOINC `($__internal_0_$__cuda_sm3x_div_rn_noftz_f32_slowpath) ;  /* 0x0000001400c07944 */ /* 0x000fea0003c00000 */
[----:B------:R-:W-:-:S07]  /*0ab0*/  IMAD.MOV.U32 R14, RZ, RZ, R3 ;  /* 0x000000ffff0e7224 */ /* 0x000fce00078e0003 */
.L_x_9:
[----:B------:R-:W0:Y:S01]  /*0ac0*/  F2I.TRUNC.NTZ R14, R14 ;  /* 0x0000000e000e7305 */ /* 0x000e22000020f100 */
[----:B------:R-:W-:Y:S01]  /*0ad0*/  IMAD.MOV.U32 R4, RZ, RZ, RZ ;  /* 0x000000ffff047224 */ /* 0x000fe200078e00ff */
[----:B------:R-:W-:Y:S01]  /*0ae0*/  UMOV UR5, URZ ;  /* 0x000000ff00057c82 */ /* 0x000fe20008000000 */
[----:B------:R-:W-:-:S07]  /*0af0*/  IMAD.MOV.U32 R0, RZ, RZ, RZ ;  /* 0x000000ffff007224 */ /* 0x000fce00078e00ff */
.L_x_19:
[----:B------:R-:W1:Y:S01]  /*0b00*/  LDC.64 R2, c[0x0][0x380] ;  /* 0x0000e000ff027b82 */ /* 0x000e620000000a00 */
[----:B0-----:R-:W-:Y:S01]  /*0b10*/  IMAD R6, R14, UR5, R17 ;  /* 0x000000050e067c24 */ /* 0x001fe2000f8e0211 */
[----:B------:R-:W0:Y:S01]  /*0b20*/  LDCU UR6, c[0x0][0x3ac] ;  /* 0x00007580ff0677ac */ /* 0x000e220008000800 */
[----:B------:R-:W-:Y:S02]  /*0b30*/  IMAD R7, R16, UR4, RZ ;  /* 0x0000000410077c24 */ /* 0x000fe4000f8e02ff */
[----:B------:R-:W-:-:S03]  /*0b40*/  IMAD R11, R6, 0x3, RZ ;  /* 0x00000003060b7824 */ /* 0x000fc600078e02ff */
[----:B------:R-:W-:-:S05]  /*0b50*/  IADD3 R7, PT, PT, R7, R6, RZ ;  /* 0x0000000607077210 */ /* 0x000fca0007ffe0ff */
[----:B------:R-:W-:Y:S02]  /*0b60*/  IMAD R9, R7, 0x3, RZ ;  /* 0x0000000307097824 */ /* 0x000fe400078e02ff */
[----:B-1----:R-:W-:-:S04]  /*0b70*/  IMAD.WIDE R6, R11, 0x4, R2 ;  /* 0x000000040b067825 */ /* 0x002fc800078e0202 */
[----:B------:R-:W-:Y:S01]  /*0b80*/  IMAD.WIDE R2, R9, 0x4, R2 ;  /* 0x0000000409027825 */ /* 0x000fe200078e0202 */
[----:B------:R-:W2:Y:S04]  /*0b90*/  LDG.E R8, desc[UR10][R6.64] ;  /* 0x0000000a06087981 */ /* 0x000ea8000c1e1900 */
[----:B------:R-:W3:Y:S04]  /*0ba0*/  LDG.E R9, desc[UR10][R6.64+0x4] ;  /* 0x0000040a06097981 */ /* 0x000ee8000c1e1900 */
[----:B------:R-:W4:Y:S04]  /*0bb0*/  LDG.E R10, desc[UR10][R6.64+0x8] ;  /* 0x0000080a060a7981 */ /* 0x000f28000c1e1900 */
[----:B------:R-:W2:Y:S04]  /*0bc0*/  LDG.E R13, desc[UR10][R2.64] ;  /* 0x0000000a020d7981 */ /* 0x000ea8000c1e1900 */
[----:B------:R-:W3:Y:S04]  /*0bd0*/  LDG.E R12, desc[UR10][R2.64+0x4] ;  /* 0x0000040a020c7981 */ /* 0x000ee8000c1e1900 */
[----:B------:R-:W4:Y:S01]  /*0be0*/  LDG.E R11, desc[UR10][R2.64+0x8] ;  /* 0x0000080a020b7981 */ /* 0x000f22000c1e1900 */
[----:B------:R-:W-:-:S04]  /*0bf0*/  UIADD3 UR5, UPT, UPT, UR5, 0x1, URZ ;  /* 0x0000000105057890 */ /* 0x000fc8000fffe0ff */
[----:B0-----:R-:W-:-:S03]  /*0c00*/  UISETP.NE.AND UP0, UPT, UR5, UR6, UPT ;  /* 0x000000060500728c */ /* 0x001fc6000bf05270 */
[----:B------:R-:W-:Y:S01]  /*0c10*/  UMOV UR6, URZ ;  /* 0x000000ff00067c82 */ /* 0x000fe20008000000 */
[----:B--2---:R-:W-:Y:S01]  /*0c20*/  FADD R13, R13, -R8 ;  /* 0x800000080d0d7221 */ /* 0x004fe20000000000 */
[----:B---3--:R-:W-:Y:S01]  /*0c30*/  FADD R12, R12, -R9 ;  /* 0x800000090c0c7221 */ /* 0x008fe20000000000 */
[----:B----4-:R-:W-:-:S07]  /*0c40*/  FADD R11, R11, -R10 ;  /* 0x8000000a0b0b7221 */ /* 0x010fce0000000000 */
.L_x_18:
[----:B------:R-:W0:Y:S01]  /*0c50*/  S2R R3, SR_CgaCtaId ;  /* 0x0000000000037919 */ /* 0x000e220000008800 */
[----:B------:R-:W1:Y:S01]  /*0c60*/  LDC R10, c[0x0][0x3b0] ;  /* 0x0000ec00ff0a7b82 */ /* 0x000e620000000800 */
[----:B------:R-:W-:Y:S01]  /*0c70*/  MOV R2, 0x400 ;  /* 0x0000040000027802 */ /* 0x000fe20000000f00 */
[----:B------:R-:W-:Y:S06]  /*0c80*/  BSSY.RECONVERGENT B0, `(.L_x_10) ;  /* 0x000004d000007945 */ /* 0x000fec0003800200 */
[----:B------:R-:W1:Y:S01]  /*0c90*/  LDC R9, c[0x0][0x3a4] ;  /* 0x0000e900ff097b82 */ /* 0x000e620000000800 */
[----:B0-----:R-:W-:Y:S01]  /*0ca0*/  LEA R3, R3, R2, 0x18 ;  /* 0x0000000203037211 */ /* 0x001fe200078ec0ff */
[----:B-1----:R-:W-:-:S04]  /*0cb0*/  IMAD R2, R9, R10, UR6 ;  /* 0x0000000609027e24 */ /* 0x002fc8000f8e020a */
[----:B------:R-:W-:-:S05]  /*0cc0*/  IMAD R2, R2, 0xc, R3 ;  /* 0x0000000c02027824 */ /* 0x000fca00078e0203 */
[----:B------:R-:W0:Y:S04]  /*0cd0*/  LDS R3, [R2+0x4] ;  /* 0x0000040002037984 */ /* 0x000e280000000800 */
[----:B------:R-:W1:Y:S04]  /*0ce0*/  LDS R6, [R2] ;  /* 0x0000000002067984 */ /* 0x000e680000000800 */
[----:B------:R-:W2:Y:S01]  /*0cf0*/  LDS R7, [R2+0x8] ;  /* 0x0000080002077984 */ /* 0x000ea20000000800 */
[----:B0-----:R-:W-:-:S04]  /*0d00*/  FMUL R8, R12, R3 ;  /* 0x000000030c087220 */ /* 0x001fc80000400000 */
[----:B-1----:R-:W-:-:S04]  /*0d10*/  FFMA R8, R13, R6, R8 ;  /* 0x000000060d087223 */ /* 0x002fc80000000008 */
[----:B--2---:R-:W-:-:S04]  /*0d20*/  FFMA R8, R11, R7, R8 ;  /* 0x000000070b087223 */ /* 0x004fc80000000008 */
[C---:B------:R-:W-:Y:S01]  /*0d30*/  FMUL R3, R8.reuse, 0.63661974668502807617 ;  /* 0x3f22f98308037820 */ /* 0x040fe20000400000 */
[----:B------:R-:W-:-:S03]  /*0d40*/  FSETP.GE.AND P0, PT, |R8|, 105615, PT ;  /* 0x47ce47800800780b */ /* 0x000fc60003f06200 */
[----:B------:R-:W0:Y:S02]  /*0d50*/  F2I.NTZ R19, R3 ;  /* 0x0000000300137305 */ /* 0x000e240000203100 */
[----:B0-----:R-:W-:Y:S01]  /*0d60*/  I2FP.F32.S32 R7, R19 ;  /* 0x0000001300077245 */ /* 0x001fe20000201400 */
[----:B------:R-:W-:-:S04]  /*0d70*/  IMAD.MOV.U32 R23, RZ, RZ, R19 ;  /* 0x000000ffff177224 */ /* 0x000fc800078e0013 */
[----:B------:R-:W-:-:S04]  /*0d80*/  FFMA R6, R7, -1.5707962512969970703, R8 ;  /* 0xbfc90fda07067823 */ /* 0x000fc80000000008 */
[----:B------:R-:W-:-:S04]  /*0d90*/  FFMA R6, R7, -7.5497894158615963534e-08, R6 ;  /* 0xb3a2216807067823 */ /* 0x000fc80000000006 */
[----:B------:R-:W-:-:S04]  /*0da0*/  FFMA R22, R7, -5.3903029534742383927e-15, R6 ;  /* 0xa7c234c507167823 */ /* 0x000fc80000000006 */
[----:B------:R-:W-:Y:S01]  /*0db0*/  IMAD.MOV.U32 R24, RZ, RZ, R22 ;  /* 0x000000ffff187224 */ /* 0x000fe200078e0016 */
[----:B------:R-:W-:Y:S06]  /*0dc0*/  @!P0 BRA `(.L_x_11) ;  /* 0x0000000000e08947 */ /* 0x000fec0003800000 */
[----:B------:R-:W-:-:S13]  /*0dd0*/  FSETP.NEU.AND P0, PT, |R8|, +INF , PT ;  /* 0x7f8000000800780b */ /* 0x000fda0003f0d200 */
[----:B------:R-:W-:Y:S05]  /*0de0*/  @!P0 BRA `(.L_x_12) ;  /* 0x0000000000d08947 */ /* 0x000fea0003800000 */
[----:B------:R-:W-:Y:S02]  /*0df0*/  IMAD.SHL.U32 R2, R8, 0x100, RZ ;  /* 0x0000010008027824 */ /* 0x000fe400078e00ff */
[----:B------:R-:W-:Y:S02]  /*0e00*/  HFMA2 R20, -RZ, RZ, 0, 0 ;  /* 0x00000000ff147431 */ /* 0x000fe400000001ff */
[----:B------:R-:W-:Y:S01]  /*0e10*/  IMAD.MOV.U32 R18, RZ, RZ, R1 ;  /* 0x000000ffff127224 */ /* 0x000fe200078e0001 */
[----:B------:R-:W0:Y:S01]  /*0e20*/  LDCU.64 UR12, c[0x4][URZ] ;  /* 0x01000000ff0c77ac */ /* 0x000e220008000a00 */
[----:B------:R-:W-:Y:S01]  /*0e30*/  LOP3.LUT R21, R2, 0x80000000, RZ, 0xfc, !PT ;  /* 0x8000000002157812 */ /* 0x000fe200078efcff */
[----:B------:R-:W-:Y:S01]  /*0e40*/  UMOV UR8, URZ ;  /* 0x000000ff00087c82 */ /* 0x000fe20008000000 */
[----:B------:R-:W-:-:S05]  /*0e50*/  UMOV UR7, URZ ;  /* 0x000000ff00077c82 */ /* 0x000fca0008000000 */
.L_x_13:
[----:B0-----:R-:W-:Y:S02]  /*0e60*/  IMAD.U32 R2, RZ, RZ, UR12 ;  /* 0x0000000cff027e24 */ /* 0x001fe4000f8e00ff */
[----:B------:R-:W-:-:S05]  /*0e70*/  IMAD.U32 R3, RZ, RZ, UR13 ;  /* 0x0000000dff037e24 */ /* 0x000fca000f8e00ff */
[----:B------:R-:W2:Y:S01]  /*0e80*/  LDG.E.CONSTANT R2, desc[UR10][R2.64] ;  /* 0x0000000a02027981 */ /* 0x000ea2000c1e9900 */
[----:B------:R-:W-:Y:S02]  /*0e90*/  UIADD3 UR12, UP1, UPT, UR12, 0x4, URZ ;  /* 0x000000040c0c7890 */ /* 0x000fe4000ff3e0ff */
[----:B------:R-:W-:Y:S02]  /*0ea0*/  UIADD3 UR7, UPT, UPT, UR7, 0x1, URZ ;  /* 0x0000000107077890 */ /* 0x000fe4000fffe0ff */
[----:B------:R-:W-:Y:S02]  /*0eb0*/  UIADD3.X UR13, UPT, UPT, URZ, UR13, URZ, UP1, !UPT ;  /* 0x0000000dff0d7290 */ /* 0x000fe40008ffe4ff */
[----:B------:R-:W-:Y:S01]  /*0ec0*/  UISETP.NE.AND UP1, UPT, UR7, 0x6, UPT ;  /* 0x000000060700788c */ /* 0x000fe2000bf25270 */
[----:B--2---:R-:W-:-:S03]  /*0ed0*/  IMAD.WIDE.U32 R6, R2, R21, RZ ;  /* 0x0000001502067225 */ /* 0x004fc600078e00ff */
[----:B------:R-:W-:-:S04]  /*0ee0*/  IADD3 R19, P0, PT, R6, R20, RZ ;  /* 0x0000001406137210 */ /* 0x000fc80007f1e0ff */
[----:B------:R-:W-:Y:S01]  /*0ef0*/  IADD3.X R20, PT, PT, R7, UR8, RZ, P0, !PT ;  /* 0x0000000807147c10 */ /* 0x000fe200087fe4ff */
[----:B------:R0:W-:Y:S02]  /*0f00*/  STL [R18], R19 ;  /* 0x0000001312007387 */ /* 0x0001e40000100800 */
[----:B0-----:R-:W-:Y:S01]  /*0f10*/  IADD3 R18, PT, PT, R18, 0x4, RZ ;  /* 0x0000000412127810 */ /* 0x001fe20007ffe0ff */
[----:B------:R-:W-:Y:S06]  /*0f20*/  BRA.U UP1, `(.L_x_13) ;  /* 0xfffffffd01cc7547 */ /* 0x000fec000b83ffff */
[----:B------:R-:W-:Y:S01]  /*0f30*/  SHF.R.U32.HI R6, RZ, 0x17, R8 ;  /* 0x00000017ff067819 */ /* 0x000fe20000011608 */
[----:B------:R0:W-:Y:S03]  /*0f40*/  STL [R1+0x18], R20 ;  /* 0x0000181401007387 */ /* 0x0001e60000100800 */
[C---:B------:R-:W-:Y:S02]  /*0f50*/  LOP3.LUT R2, R6.reuse, 0xe0, RZ, 0xc0, !PT ;  /* 0x000000e006027812 */ /* 0x040fe400078ec0ff */
[----:B------:R-:W-:-:S03]  /*0f60*/  LOP3.LUT P0, RZ, R6, 0x1f, RZ, 0xc0, !PT ;  /* 0x0000001f06ff7812 */ /* 0x000fc6000780c0ff */
[----:B------:R-:W-:-:S05]  /*0f70*/  VIADD R2, R2, 0xffffff80 ;  /* 0xffffff8002027836 */ /* 0x000fca0000000000 */
[----:B------:R-:W-:-:S05]  /*0f80*/  SHF.R.U32.HI R2, RZ, 0x5, R2 ;  /* 0x00000005ff027819 */ /* 0x000fca0000011602 */
[----:B------:R-:W-:-:S05]  /*0f90*/  IMAD R7, R2, -0x4, R1 ;  /* 0xfffffffc02077824 */ /* 0x000fca00078e0201 */
[----:B------:R-:W2:Y:S04]  /*0fa0*/  LDL R18, [R7+0x18] ;  /* 0x0000180007127983 */ /* 0x000ea80000100800 */
[----:B------:R-:W2:Y:S04]  /*0fb0*/  LDL R3, [R7+0x14] ;  /* 0x0000140007037983 */ /* 0x000ea80000100800 */
[----:B------:R-:W3:Y:S01]  /*0fc0*/  @P0 LDL R2, [R7+0x10] ;  /* 0x0000100007020983 */ /* 0x000ee20000100800 */
[----:B------:R-:W-:Y:S01]  /*0fd0*/  LOP3.LUT R6, R6, 0x1f, RZ, 0xc0, !PT ;  /* 0x0000001f06067812 */ /* 0x000fe200078ec0ff */
[----:B------:R-:W-:Y:S01]  /*0fe0*/  UMOV UR8, 0x54442d19 ;  /* 0x54442d1900087882 */ /* 0x000fe20000000000 */
[----:B------:R-:W-:-:S02]  /*0ff0*/  UMOV UR9, 0x3bf921fb ;  /* 0x3bf921fb00097882 */ /* 0x000fc40000000000 */
[-C--:B--2---:R-:W-:Y:S02]  /*1000*/  @P0 SHF.L.W.U32.HI R18, R3, R6.reuse, R18 ;  /* 0x0000000603120219 */ /* 0x084fe40000010e12 */
[----:B---3--:R-:W-:Y:S02]  /*1010*/  @P0 SHF.L.W.U32.HI R3, R2, R6, R3 ;  /* 0x0000000602030219 */ /* 0x008fe40000010e03 */
[----:B------:R-:W-:Y:S02]  /*1020*/  ISETP.GE.AND P0, PT, R8, RZ, PT ;  /* 0x000000ff0800720c */ /* 0x000fe40003f06270 */
[C-C-:B------:R-:W-:Y:S01]  /*1030*/  SHF.L.W.U32.HI R19, R3.reuse, 0x2, R18.reuse ;  /* 0x0000000203137819 */ /* 0x140fe20000010e12 */
[----:B------:R-:W-:Y:S01]  /*1040*/  IMAD.SHL.U32 R3, R3, 0x4, RZ ;  /* 0x0000000403037824 */ /* 0x000fe200078e00ff */
[----:B------:R-:W-:Y:S02]  /*1050*/  SHF.R.U32.HI R18, RZ, 0x1e, R18 ;  /* 0x0000001eff127819 */ /* 0x000fe40000011612 */
[----:B------:R-:W-:-:S02]  /*1060*/  SHF.R.S32.HI R6, RZ, 0x1f, R19 ;  /* 0x0000001fff067819 */ /* 0x000fc40000011413 */
[C---:B0-----:R-:W-:Y:S02]  /*1070*/  LOP3.LUT R20, R19.reuse, R8, RZ, 0x3c, !PT ;  /* 0x0000000813147212 */ /* 0x041fe400078e3cff */
[C---:B------:R-:W-:Y:S02]  /*1080*/  LOP3.LUT R2, R6.reuse, R3, RZ, 0x3c, !PT ;  /* 0x0000000306027212 */ /* 0x040fe400078e3cff */
[----:B------:R-:W-:Y:S02]  /*1090*/  LOP3.LUT R3, R6, R19, RZ, 0x3c, !PT ;  /* 0x0000001306037212 */ /* 0x000fe400078e3cff */
[----:B------:R-:W-:Y:S02]  /*10a0*/  LEA.HI R19, R19, R18, RZ, 0x1 ;  /* 0x0000001213137211 */ /* 0x000fe400078f08ff */
[----:B------:R-:W-:Y:S02]  /*10b0*/  ISETP.GE.AND P1, PT, R20, RZ, PT ;  /* 0x000000ff1400720c */ /* 0x000fe40003f26270 */
[----:B------:R-:W0:Y:S01]  /*10c0*/  I2F.F64.S64 R2, R2 ;  /* 0x0000000200027312 */ /* 0x000e220000301c00 */
[----:B------:R-:W-:-:S05]  /*10d0*/  IMAD.MOV R18, RZ, RZ, -R19 ;  /* 0x000000ffff127224 */ /* 0x000fca00078e0a13 */
[----:B------:R-:W-:Y:S01]  /*10e0*/  @!P0 MOV R19, R18 ;  /* 0x0000001200138202 */ /* 0x000fe20000000f00 */
[----:B0-----:R-:W-:-:S10]  /*10f0*/  DMUL R6, R2, UR8 ;  /* 0x0000000802067c28 */ /* 0x001fd40008000000 */
[----:B------:R-:W0:Y:S02]  /*1100*/  F2F.F32.F64 R6, R6 ;  /* 0x0000000600067310 */ /* 0x000e240000301000 */
[----:B0-----:R-:W-:Y:S01]  /*1110*/  FSEL R24, -R6, R6, !P1 ;  /* 0x0000000606187208 */ /* 0x001fe20004800100 */
[----:B------:R-:W-:Y:S06]  /*1120*/  BRA `(.L_x_11) ;  /* 0x0000000000087947 */ /* 0x000fec0003800000 */
.L_x_12:
[----:B------:R-:W-:Y:S01]  /*1130*/  FMUL R24, RZ, R8 ;  /* 0x00000008ff187220 */ /* 0x000fe20000400000 */
[----:B------:R-:W-:-:S07]  /*1140*/  IMAD.MOV.U32 R19, RZ, RZ, RZ ;  /* 0x000000ffff137224 */ /* 0x000fce00078e00ff */
.L_x_11:
[----:B------:R-:W-:Y:S05]  /*1150*/  BSYNC.RECONVERGENT B0 ;  /* 0x0000000000007941 */ /* 0x000fea0003800200 */
.L_x_10:
[----:B------:R-:W-:Y:S02]  /*1160*/  IMAD.MOV.U32 R18, RZ, RZ, 0x37cbac00 ;  /* 0x37cbac00ff127424 */ /* 0x000fe400078e00ff */
[----:B------:R-:W-:Y:S01]  /*1170*/  FMUL R2, R24, R24 ;  /* 0x0000001818027220 */ /* 0x000fe20000400000 */
[C---:B------:R-:W-:Y:S01]  /*1180*/  LOP3.LUT R6, R19.reuse, 0x1, RZ, 0xc0, !PT ;  /* 0x0000000113067812 */ /* 0x040fe200078ec0ff */
[----:B------:R-:W-:Y:S01]  /*1190*/  IMAD.MOV.U32 R20, RZ, RZ, 0x3c0885e4 ;  /* 0x3c0885e4ff147424 */ /* 0x000fe200078e00ff */
[----:B------:R-:W-:Y:S01]  /*11a0*/  BSSY.RECONVERGENT B0, `(.L_x_14) ;  /* 0x0000045000007945 */ /* 0x000fe20003800200 */
[----:B------:R-:W-:Y:S01]  /*11b0*/  FFMA R3, R2, R18, -0.0013887860113754868507 ;  /* 0xbab607ed02037423 */ /* 0x000fe20000000012 */
[----:B------:R-:W-:Y:S01]  /*11c0*/  ISETP.NE.U32.AND P0, PT, R6, 0x1, PT ;  /* 0x000000010600780c */ /* 0x000fe20003f05070 */
[----:B------:R-:W-:Y:S01]  /*11d0*/  IMAD.MOV.U32 R21, RZ, RZ, 0x3e2aaaa8 ;  /* 0x3e2aaaa8ff157424 */ /* 0x000fe200078e00ff */
[----:B------:R-:W-:Y:S02]  /*11e0*/  IADD3 R6, PT, PT, R19, 0x1, RZ ;  /* 0x0000000113067810 */ /* 0x000fe40007ffe0ff */
[----:B------:R-:W-:-:S02]  /*11f0*/  FSEL R3, R3, -0.00019574658654164522886, P0 ;  /* 0xb94d415303037808 */ /* 0x000fc40000000000 */
[----:B------:R-:W-:Y:S02]  /*1200*/  FSEL R7, R20, 0.041666727513074874878, !P0 ;  /* 0x3d2aaabb14077808 */ /* 0x000fe40004000000 */
[----:B------:R-:W-:Y:S02]  /*1210*/  FSEL R19, R24, 1, !P0 ;  /* 0x3f80000018137808 */ /* 0x000fe40004000000 */
[----:B------:R-:W-:Y:S01]  /*1220*/  FSEL R24, -R21, -0.4999999701976776123, !P0 ;  /* 0xbeffffff15187808 */ /* 0x000fe20004000100 */
[----:B------:R-:W-:Y:S01]  /*1230*/  FFMA R3, R2, R3, R7 ;  /* 0x0000000302037223 */ /* 0x000fe20000000007 */
[----:B------:R-:W-:Y:S02]  /*1240*/  FSETP.GE.AND P0, PT, |R8|, 105615, PT ;  /* 0x47ce47800800780b */ /* 0x000fe40003f06200 */
[----:B------:R-:W-:Y:S01]  /*1250*/  LOP3.LUT P1, RZ, R6, 0x2, RZ, 0xc0, !PT ;  /* 0x0000000206ff7812 */ /* 0x000fe2000782c0ff */
[C---:B------:R-:W-:Y:S01]  /*1260*/  FFMA R6, R2.reuse, R19, RZ ;  /* 0x0000001302067223 */ /* 0x040fe200000000ff */
[----:B------:R-:W-:-:S04]  /*1270*/  FFMA R3, R2, R3, R24 ;  /* 0x0000000302037223 */ /* 0x000fc80000000018 */
[----:B------:R-:W-:-:S07]  /*1280*/  FFMA R19, R6, R3, R19 ;  /* 0x0000000306137223 */ /* 0x000fce0000000013 */
[----:B------:R-:W-:Y:S01]  /*1290*/  @P1 FADD R19, RZ, -R19 ;  /* 0x80000013ff131221 */ /* 0x000fe20000000000 */
[----:B------:R-:W-:Y:S06]  /*12a0*/  @!P0 BRA `(.L_x_15) ;  /* 0x0000000000d08947 */ /* 0x000fec0003800000 */
[----:B------:R-:W-:-:S13]  /*12b0*/  FSETP.NEU.AND P0, PT, |R8|, +INF , PT ;  /* 0x7f8000000800780b */ /* 0x000fda0003f0d200 */
[----:B------:R-:W-:Y:S05]  /*12c0*/  @!P0 BRA `(.L_x_16) ;  /* 0x0000000000c08947 */ /* 0x000fea0003800000 */
[----:B------:R-:W-:Y:S02]  /*12d0*/  IMAD.SHL.U32 R22, R8, 0x100, RZ ;  /* 0x0000010008167824 */ /* 0x000fe400078e00ff */
[----:B------:R-:W-:Y:S02]  /*12e0*/  HFMA2 R24, -RZ, RZ, 0, 0 ;  /* 0x00000000ff187431 */ /* 0x000fe400000001ff */
[----:B------:R-:W-:Y:S01]  /*12f0*/  IMAD.MOV.U32 R23, RZ, RZ, RZ ;  /* 0x000000ffff177224 */ /* 0x000fe200078e00ff */
[----:B------:R-:W-:Y:S01]  /*1300*/  UMOV UR7, URZ ;  /* 0x000000ff00077c82 */ /* 0x000fe20008000000 */
[----:B------:R-:W-:-:S07]  /*1310*/  LOP3.LUT R22, R22, 0x80000000, RZ, 0xfc, !PT ;  /* 0x8000000016167812 */ /* 0x000fce00078efcff */
.L_x_17:
[----:B0-----:R-:W0:Y:S02]  /*1320*/  LDC.64 R2, c[0x4][RZ] ;  /* 0x01000000ff027b82 */ /* 0x001e240000000a00 */
[----:B0-----:R-:W-:-:S06]  /*1330*/  IMAD.WIDE.U32 R2, R24, 0x4, R2 ;  /* 0x0000000418027825 */ /* 0x001fcc00078e0002 */
[----:B------:R-:W2:Y:S01]  /*1340*/  LDG.E.CONSTANT R3, desc[UR10][R2.64] ;  /* 0x0000000a02037981 */ /* 0x000ea2000c1e9900 */
[C---:B------:R-:W-:Y:S02]  /*1350*/  IMAD R25, R24.reuse, 0x4, R1 ;  /* 0x0000000418197824 */ /* 0x040fe400078e0201 */
[----:B------:R-:W-:-:S05]  /*1360*/  VIADD R24, R24, 0x1 ;  /* 0x0000000118187836 */ /* 0x000fca0000000000 */
[----:B------:R-:W-:Y:S01]  /*1370*/  ISETP.NE.AND P0, PT, R24, 0x6, PT ;  /* 0x000000061800780c */ /* 0x000fe20003f05270 */
[----:B--2---:R-:W-:-:S03]  /*1380*/  IMAD.WIDE.U32 R6, R3, R22, RZ ;  /* 0x0000001603067225 */ /* 0x004fc600078e00ff */
[----:B------:R-:W-:-:S04]  /*1390*/  IADD3 R6, P1, PT, R6, R23, RZ ;  /* 0x0000001706067210 */ /* 0x000fc80007f3e0ff */
[----:B------:R-:W-:Y:S01]  /*13a0*/  IADD3.X R23, PT, PT, R7, UR7, RZ, P1, !PT ;  /* 0x0000000707177c10 */ /* 0x000fe20008ffe4ff */
[----:B------:R0:W-:Y:S04]  /*13b0*/  STL [R25], R6 ;  /* 0x0000000619007387 */ /* 0x0001e80000100800 */
[----:B------:R-:W-:Y:S05]  /*13c0*/  @P0 BRA `(.L_x_17) ;  /* 0xfffffffc00d40947 */ /* 0x000fea000383ffff */
[----:B0-----:R-:W-:Y:S01]  /*13d0*/  SHF.R.U32.HI R6, RZ, 0x17, R8 ;  /* 0x00000017ff067819 */ /* 0x001fe20000011608 */
        /* <DEDUP_REMOVED lines=11> */
[----:B------:R-:W-:Y:S01]  /*1490*/  UMOV UR9, 0x3bf921fb ;  /* 0x3bf921fb00097882 */ /* 0x000fe20000000000 */
[----:B------:R-:W-:-:S02]  /*14a0*/  ISETP.GE.AND P1, PT, R8, RZ, PT ;  /* 0x000000ff0800720c */ /* 0x000fc40003f26270 */
[-C--:B--2---:R-:W-:Y:S02]  /*14b0*/  @P0 SHF.L.W.U32.HI R22, R3, R6.reuse, R22 ;  /* 0x0000000603160219 */ /* 0x084fe40000010e16 */
[----:B---3--:R-:W-:-:S04]  /*14c0*/  @P0 SHF.L.W.U32.HI R3, R2, R6, R3 ;  /* 0x0000000602030219 */ /* 0x008fc80000010e03 */
[C-C-:B------:R-:W-:Y:S02]  /*14d0*/  SHF.L.W.U32.HI R25, R3.reuse, 0x2, R22.reuse ;  /* 0x0000000203197819 */ /* 0x140fe40000010e16 */
[----:B------:R-:W-:Y:S02]  /*14e0*/  SHF.L.U32 R3, R3, 0x2, RZ ;  /* 0x0000000203037819 */ /* 0x000fe400000006ff */
[----:B------:R-:W-:Y:S02]  /*14f0*/  SHF.R.S32.HI R6, RZ, 0x1f, R25 ;  /* 0x0000001fff067819 */ /* 0x000fe40000011419 */
[----:B------:R-:W-:Y:S02]  /*1500*/  SHF.R.U32.HI R22, RZ, 0x1e, R22 ;  /* 0x0000001eff167819 */ /* 0x000fe40000011616 */
[C---:B------:R-:W-:Y:S02]  /*1510*/  LOP3.LUT R2, R6.reuse, R3, RZ, 0x3c, !PT ;  /* 0x0000000306027212 */ /* 0x040fe400078e3cff */
[----:B------:R-:W-:-:S02]  /*1520*/  LOP3.LUT R3, R6, R25, RZ, 0x3c, !PT ;  /* 0x0000001906037212 */ /* 0x000fc400078e3cff */
[C---:B------:R-:W-:Y:S02]  /*1530*/  LOP3.LUT R8, R25.reuse, R8, RZ, 0x3c, !PT ;  /* 0x0000000819087212 */ /* 0x040fe400078e3cff */
[----:B0-----:R-:W-:Y:S02]  /*1540*/  LEA.HI R23, R25, R22, RZ, 0x1 ;  /* 0x0000001619177211 */ /* 0x001fe400078f08ff */
[----:B------:R-:W0:Y:S01]  /*1550*/  I2F.F64.S64 R2, R2 ;  /* 0x0000000200027312 */ /* 0x000e220000301c00 */
[----:B------:R-:W-:Y:S02]  /*1560*/  ISETP.GE.AND P0, PT, R8, RZ, PT ;  /* 0x000000ff0800720c */ /* 0x000fe40003f06270 */
[----:B------:R-:W-:-:S04]  /*1570*/  IMAD.MOV R8, RZ, RZ, -R23 ;  /* 0x000000ffff087224 */ /* 0x000fc800078e0a17 */
[----:B------:R-:W-:Y:S01]  /*1580*/  @!P1 IMAD.MOV.U32 R23, RZ, RZ, R8 ;  /* 0x000000ffff179224 */ /* 0x000fe200078e0008 */
[----:B0-----:R-:W-:-:S10]  /*1590*/  DMUL R6, R2, UR8 ;  /* 0x0000000802067c28 */ /* 0x001fd40008000000 */
[----:B------:R-:W0:Y:S02]  /*15a0*/  F2F.F32.F64 R6, R6 ;  /* 0x0000000600067310 */ /* 0x000e240000301000 */
[----:B0-----:R-:W-:Y:S01]  /*15b0*/  FSEL R22, -R6, R6, !P0 ;  /* 0x0000000606167208 */ /* 0x001fe20004000100 */
[----:B------:R-:W-:Y:S06]  /*15c0*/  BRA `(.L_x_15) ;  /* 0x0000000000087947 */ /* 0x000fec0003800000 */
.L_x_16:
[----:B------:R-:W-:Y:S01]  /*15d0*/  FMUL R22, RZ, R8 ;  /* 0x00000008ff167220 */ /* 0x000fe20000400000 */
[----:B------:R-:W-:-:S07]  /*15e0*/  IMAD.MOV.U32 R23, RZ, RZ, RZ ;  /* 0x000000ffff177224 */ /* 0x000fce00078e00ff */
.L_x_15:
[----:B------:R-:W-:Y:S05]  /*15f0*/  BSYNC.RECONVERGENT B0 ;  /* 0x0000000000007941 */ /* 0x000fea0003800200 */
.L_x_14:
[----:B------:R-:W-:Y:S01]  /*1600*/  FMUL R3, R22, R22 ;  /* 0x0000001616037220 */ /* 0x000fe20000400000 */
[C---:B------:R-:W-:Y:S01]  /*1610*/  LOP3.LUT R2, R23.reuse, 0x1, RZ, 0xc0, !PT ;  /* 0x0000000117027812 */ /* 0x040fe200078ec0ff */
[----:B------:R-:W-:Y:S01]  /*1620*/  UIADD3 UR6, UPT, UPT, UR6, 0x1, URZ ;  /* 0x0000000106067890 */ /* 0x000fe2000fffe0ff */
[----:B------:R-:W-:Y:S01]  /*1630*/  LOP3.LUT P1, RZ, R23, 0x2, RZ, 0xc0, !PT ;  /* 0x0000000217ff7812 */ /* 0x000fe2000782c0ff */
[----:B------:R-:W-:Y:S01]  /*1640*/  FFMA R18, R3, R18, -0.0013887860113754868507 ;  /* 0xbab607ed03127423 */ /* 0x000fe20000000012 */
[----:B------:R-:W-:Y:S01]  /*1650*/  ISETP.NE.U32.AND P0, PT, R2, 0x1, PT ;  /* 0x000000010200780c */ /* 0x000fe20003f05070 */
[----:B------:R-:W-:-:S03]  /*1660*/  FADD R0, R19, R0 ;  /* 0x0000000013007221 */ /* 0x000fc60000000000 */
[----:B------:R-:W-:Y:S02]  /*1670*/  FSEL R20, R20, 0.041666727513074874878, P0 ;  /* 0x3d2aaabb14147808 */ /* 0x000fe40000000000 */
[----:B------:R-:W-:Y:S02]  /*1680*/  FSEL R18, R18, -0.00019574658654164522886, !P0 ;  /* 0xb94d415312127808 */ /* 0x000fe40004000000 */
[----:B------:R-:W-:Y:S02]  /*1690*/  FSEL R21, -R21, -0.4999999701976776123, P0 ;  /* 0xbeffffff15157808 */ /* 0x000fe40000000100 */
[----:B------:R-:W-:Y:S01]  /*16a0*/  FSEL R22, R22, 1, P0 ;  /* 0x3f80000016167808 */ /* 0x000fe20000000000 */
[----:B------:R-:W-:Y:S01]  /*16b0*/  FFMA R18, R3, R18, R20 ;  /* 0x0000001203127223 */ /* 0x000fe20000000014 */
[----:B------:R-:W-:-:S03]  /*16c0*/  ISETP.NE.AND P0, PT, R9, UR6, PT ;  /* 0x0000000609007c0c */ /* 0x000fc6000bf05270 */
[C---:B------:R-:W-:Y:S01]  /*16d0*/  FFMA R18, R3.reuse, R18, R21 ;  /* 0x0000001203127223 */ /* 0x040fe20000000015 */
[----:B------:R-:W-:-:S04]  /*16e0*/  FFMA R3, R3, R22, RZ ;  /* 0x0000001603037223 */ /* 0x000fc800000000ff */
[----:B------:R-:W-:-:S04]  /*16f0*/  FFMA R3, R3, R18, R22 ;  /* 0x0000001203037223 */ /* 0x000fc80000000016 */
[----:B------:R-:W-:-:S04]  /*1700*/  @P1 FADD R3, RZ, -R3 ;  /* 0x80000003ff031221 */ /* 0x000fc80000000000 */
[----:B------:R-:W-:Y:S01]  /*1710*/  FADD R4, R3, R4 ;  /* 0x0000000403047221 */ /* 0x000fe20000000000 */
[----:B------:R-:W-:Y:S06]  /*1720*/  @P0 BRA `(.L_x_18) ;  /* 0xfffffff400480947 */ /* 0x000fec000383ffff */
[----:B------:R-:W-:Y:S05]  /*1730*/  BRA.U UP0, `(.L_x_19) ;  /* 0xfffffff100f07547 */ /* 0x000fea000b83ffff */
[----:B------:R-:W0:Y:S01]  /*1740*/  LDC R11, c[0x0][0x3a8] ;  /* 0x0000ea00ff0b7b82 */ /* 0x000e220000000800 */
[----:B------:R-:W1:Y:S01]  /*1750*/  MUFU.RCP R2, R5 ;  /* 0x0000000500027308 */ /* 0x000e620000001000 */
[----:B------:R-:W-:Y:S06]  /*1760*/  BSSY.RECONVERGENT B0, `(.L_x_20) ;  /* 0x0000010000007945 */ /* 0x000fec0003800200 */
[----:B------:R-:W2:Y:S01]  /*1770*/  LDC.64 R6, c[0x0][0x390] ;  /* 0x0000e400ff067b82 */ /* 0x000ea20000000a00 */
[----:B------:R-:W3:Y:S01]  /*1780*/  FCHK P0, R0, R5 ;  /* 0x0000000500007302 */ /* 0x000ee20000000000 */
[----:B-1----:R-:W-:-:S04]  /*1790*/  FFMA R3, -R5, R2, 1 ;  /* 0x3f80000005037423 */ /* 0x002fc80000000102 */
[----:B------:R-:W-:Y:S01]  /*17a0*/  FFMA R9, R2, R3, R2 ;  /* 0x0000000302097223 */ /* 0x000fe20000000002 */
[----:B0-----:R-:W-:-:S03]  /*17b0*/  IMAD R10, R11, R10, UR4 ;  /* 0x000000040b0a7e24 */ /* 0x001fc6000f8e020a */
[----:B------:R-:W-:Y:S02]  /*17c0*/  FFMA R2, R0, R9, RZ ;  /* 0x0000000900027223 */ /* 0x000fe400000000ff */
[----:B------:R-:W-:Y:S02]  /*17d0*/  SHF.L.U32 R3, R10, 0x1, RZ ;  /* 0x000000010a037819 */ /* 0x000fe400000006ff */
[----:B------:R-:W-:-:S03]  /*17e0*/  FFMA R8, -R5, R2, R0 ;  /* 0x0000000205087223 */ /* 0x000fc60000000100 */
[----:B--2---:R-:W-:-:S04]  /*17f0*/  IMAD.WIDE R6, R3, 0x4, R6 ;  /* 0x0000000403067825 */ /* 0x004fc800078e0206 */
[----:B------:R-:W-:Y:S01]  /*1800*/  FFMA R9, R9, R8, R2 ;  /* 0x0000000809097223 */ /* 0x000fe20000000002 */
[----:B---3--:R-:W-:Y:S06]  /*1810*/  @!P0 BRA `(.L_x_21) ;  /* 0x0000000000108947 */ /* 0x008fec0003800000 */
[----:B------:R-:W-:Y:S01]  /*1820*/  IMAD.MOV.U32 R3, RZ, RZ, R5 ;  /* 0x000000ffff037224 */ /* 0x000fe200078e0005 */
[----:B------:R-:W-:-:S07]  /*1830*/  MOV R8, 0x1850 ;  /* 0x0000185000087802 */ /* 0x000fce0000000f00 */
[----:B------:R-:W-:Y:S05]  /*1840*/  CALL.REL.NOINC `($__internal_0_$__cuda_sm3x_div_rn_noftz_f32_slowpath) ;  /* 0x0000000800587944 */ /* 0x000fea0003c00000 */
[----:B------:R-:W-:-:S07]  /*1850*/  IMAD.MOV.U32 R9, RZ, RZ, R3 ;  /* 0x000000ffff097224 */ /* 0x000fce00078e0003 */
.L_x_21:
[----:B------:R-:W-:Y:S05]  /*1860*/  BSYNC.RECONVERGENT B0 ;  /* 0x0000000000007941 */ /* 0x000fea0003800200 */
.L_x_20:
[----:B------:R-:W0:Y:S01]  /*1870*/  MUFU.RCP R0, R5 ;  /* 0x0000000500007308 */ /* 0x000e220000001000 */
[----:B------:R1:W-:Y:S01]  /*1880*/  REDG.E.ADD.F32.FTZ.RN.STRONG.GPU desc[UR10][R6.64], R9 ;  /* 0x00000009060079a6 */ /* 0x0003e2000c12f30a */
[----:B------:R-:W-:Y:S06]  /*1890*/  BSSY.RECONVERGENT B0, `(.L_x_22) ;  /* 0x000000c000007945 */ /* 0x000fec0003800200 */
[----:B------:R-:W2:Y:S01]  /*18a0*/  FCHK P0, R4, R5 ;  /* 0x0000000504007302 */ /* 0x000ea20000000000 */
[----:B0-----:R-:W-:-:S04]  /*18b0*/  FFMA R3, -R5, R0, 1 ;  /* 0x3f80000005037423 */ /* 0x001fc80000000100 */
[----:B------:R-:W-:-:S04]  /*18c0*/  FFMA R11, R0, R3, R0 ;  /* 0x00000003000b7223 */ /* 0x000fc80000000000 */
[----:B------:R-:W-:-:S04]  /*18d0*/  FFMA R0, R4, R11, RZ ;  /* 0x0000000b04007223 */ /* 0x000fc800000000ff */
[----:B------:R-:W-:-:S04]  /*18e0*/  FFMA R3, -R5, R0, R4 ;  /* 0x0000000005037223 */ /* 0x000fc80000000104 */
[----:B------:R-:W-:Y:S01]  /*18f0*/  FFMA R3, R11, R3, R0 ;  /* 0x000000030b037223 */ /* 0x000fe20000000000 */
[----:B-12---:R-:W-:Y:S06]  /*1900*/  @!P0 BRA `(.L_x_23) ;  /* 0x0000000000108947 */ /* 0x006fec0003800000 */
[----:B------:R-:W-:Y:S01]  /*1910*/  MOV R0, R4 ;  /* 0x0000000400007202 */ /* 0x000fe20000000f00 */
[----:B------:R-:W-:Y:S01]  /*1920*/  IMAD.MOV.U32 R3, RZ, RZ, R5 ;  /* 0x000000ffff037224 */ /* 0x000fe200078e0005 */
[----:B------:R-:W-:-:S07]  /*1930*/  MOV R8, 0x1950 ;  /* 0x0000195000087802 */ /* 0x000fce0000000f00 */
[----:B------:R-:W-:Y:S05]  /*1940*/  CALL.REL.NOINC `($__internal_0_$__cuda_sm3x_div_rn_noftz_f32_slowpath) ;  /* 0x0000000800187944 */ /* 0x000fea0003c00000 */
.L_x_23:
[----:B------:R-:W-:Y:S05]  /*1950*/  BSYNC.RECONVERGENT B0 ;  /* 0x0000000000007941 */ /* 0x000fea0003800200 */
.L_x_22:
[----:B------:R-:W0:Y:S01]  /*1960*/  LDC R0, c[0x0][0x3a8] ;  /* 0x0000ea00ff007b82 */ /* 0x000e220000000800 */
[----:B------:R-:W-:Y:S01]  /*1970*/  UIADD3 UR5, UPT, UPT, UR4, 0x1, URZ ;  /* 0x0000000104057890 */ /* 0x000fe2000fffe0ff */
[----:B------:R1:W-:Y:S05]  /*1980*/  REDG.E.ADD.F32.FTZ.RN.STRONG.GPU desc[UR10][R6.64+0x4], R3 ;  /* 0x00000403060079a6 */ /* 0x0003ea000c12f30a */
[----:B0-----:R-:W-:-:S13]  /*1990*/  ISETP.NE.AND P0, PT, R0, UR5, PT ;  /* 0x0000000500007c0c */ /* 0x001fda000bf05270 */
[----:B-1----:R-:W-:Y:S05]  /*19a0*/  @!P0 EXIT ;  /* 0x000000000000894d */ /* 0x002fea0003800000 */
[----:B------:R-:W-:Y:S01]  /*19b0*/  UMOV UR4, UR5 ;  /* 0x0000000500047c82 */ /* 0x000fe20008000000 */
[----:B------:R-:W-:Y:S05]  /*19c0*/  BRA `(.L_x_24) ;  /* 0xffffffec00fc7947 */ /* 0x000fea000383ffff */
.L_x_8:
[C---:B------:R-:W-:Y:S01]  /*19d0*/  ISETP.GE.U32.AND P0, PT, R3.reuse, 0x4, PT ;  /* 0x000000040300780c */ /* 0x040fe20003f06070 */
[----:B------:R-:W-:Y:S01]  /*19e0*/  IMAD.MOV.U32 R2, RZ, RZ, RZ ;  /* 0x000000ffff027224 */ /* 0x000fe200078e00ff */
[----:B------:R-:W-:-:S11]  /*19f0*/  LOP3.LUT R11, R3, 0x3, RZ, 0xc0, !PT ;  /* 0x00000003030b7812 */ /* 0x000fd600078ec0ff */
[----:B------:R-:W-:Y:S05]  /*1a00*/  @!P0 BRA `(.L_x_25) ;  /* 0x00000000007c8947 */ /* 0x000fea0003800000 */
[----:B------:R-:W0:Y:S01]  /*1a10*/  MUFU.RCP R0, R5 ;  /* 0x0000000500007308 */ /* 0x000e220000001000 */
[----:B------:R-:W-:-:S07]  /*1a20*/  LOP3.LUT R2, R3, 0x7ffffffc, RZ, 0xc0, !PT ;  /* 0x7ffffffc03027812 */ /* 0x000fce00078ec0ff */
[----:B------:R-:W1:Y:S01]  /*1a30*/  FCHK P0, RZ, R5 ;  /* 0x00000005ff007302 */ /* 0x000e620000000000 */
[----:B0-----:R-:W-:-:S04]  /*1a40*/  FFMA R7, -R5, R0, 1 ;  /* 0x3f80000005077423 */ /* 0x001fc80000000100 */
[----:B------:R-:W-:-:S04]  /*1a50*/  FFMA R9, R0, R7, R0 ;  /* 0x0000000700097223 */ /* 0x000fc80000000000 */
[----:B------:R-:W-:-:S04]  /*1a60*/  FFMA R0, RZ, R9, RZ ;  /* 0x00000009ff007223 */ /* 0x000fc800000000ff */
[----:B------:R-:W-:-:S04]  /*1a70*/  FFMA R7, -R5, R0, RZ ;  /* 0x0000000005077223 */ /* 0x000fc800000001ff */
[----:B------:R-:W-:Y:S01]  /*1a80*/  FFMA R3, R9, R7, R0 ;  /* 0x0000000709037223 */ /* 0x000fe20000000000 */
[----:B-1----:R-:W-:Y:S06]  /*1a90*/  @!P0 BRA `(.L_x_26) ;  /* 0x0000000000108947 */ /* 0x002fec0003800000 */
[----:B------:R-:W-:Y:S02]  /*1aa0*/  HFMA2 R0, -RZ, RZ, 0, 0 ;  /* 0x00000000ff007431 */ /* 0x000fe400000001ff */
[----:B------:R-:W-:Y:S01]  /*1ab0*/  IMAD.MOV.U32 R3, RZ, RZ, R5 ;  /* 0x000000ffff037224 */ /* 0x000fe200078e0005 */
[----:B------:R-:W-:-:S07]  /*1ac0*/  MOV R8, 0x1ae0 ;  /* 0x00001ae000087802 */ /* 0x000fce0000000f00 */
[----:B------:R-:W-:Y:S05]  /*1ad0*/  CALL.REL.NOINC `($__internal_0_$__cuda_sm3x_div_rn_noftz_f32_slowpath) ;  /* 0x0000000400b47944 */ /* 0x000fea0003c00000 */
.L_x_26:
[----:B------:R-:W0:Y:S01]  /*1ae0*/  LDC R4, c[0x0][0x3b0] ;  /* 0x0000ec00ff047b82 */ /* 0x000e220000000800 */
[----:B------:R-:W-:-:S07]  /*1af0*/  UMOV UR4, URZ ;  /* 0x000000ff00047c82 */ /* 0x000fce0008000000 */
[----:B------:R-:W1:Y:S08]  /*1b00*/  LDC R13, c[0x0][0x3a8] ;  /* 0x0000ea00ff0d7b82 */ /* 0x000e700000000800 */
[----:B------:R-:W2:Y:S02]  /*1b10*/  LDC.64 R8, c[0x0][0x390] ;  /* 0x0000e400ff087b82 */ /* 0x000ea40000000a00 */
.L_x_27:
[----:B01----:R-:W-:Y:S01]  /*1b20*/  IMAD R0, R13, R4, UR4 ;  /* 0x000000040d007e24 */ /* 0x003fe2000f8e0204 */
[----:B------:R-:W-:-:S03]  /*1b30*/  UIADD3 UR4, UPT, UPT, UR4, 0x4, URZ ;  /* 0x0000000404047890 */ /* 0x000fc6000fffe0ff */
[----:B---3--:R-:W-:-:S03]  /*1b40*/  IMAD.SHL.U32 R7, R0, 0x2, RZ ;  /* 0x0000000200077824 */ /* 0x008fc600078e00ff */
[----:B------:R-:W-:Y:S01]  /*1b50*/  ISETP.NE.AND P0, PT, R2, UR4, PT ;  /* 0x0000000402007c0c */ /* 0x000fe2000bf05270 */
[----:B--2---:R-:W-:-:S05]  /*1b60*/  IMAD.WIDE R6, R7, 0x4, R8 ;  /* 0x0000000407067825 */ /* 0x004fca00078e0208 */
[----:B------:R3:W-:Y:S04]  /*1b70*/  REDG.E.ADD.F32.FTZ.RN.STRONG.GPU desc[UR10][R6.64], R3 ;  /* 0x00000003060079a6 */ /* 0x0007e8000c12f30a */
[----:B------:R3:W-:Y:S04]  /*1b80*/  REDG.E.ADD.F32.FTZ.RN.STRONG.GPU desc[UR10][R6.64+0x4], R3 ;  /* 0x00000403060079a6 */ /* 0x0007e8000c12f30a */
[----:B------:R3:W-:Y:S04]  /*1b90*/  REDG.E.ADD.F32.FTZ.RN.STRONG.GPU desc[UR10][R6.64+0x8], R3 ;  /* 0x00000803060079a6 */ /* 0x0007e8000c12f30a */
[----:B------:R3:W-:Y:S04]  /*1ba0*/  REDG.E.ADD.F32.FTZ.RN.STRONG.GPU desc[UR10][R6.64+0xc], R3 ;  /* 0x00000c03060079a6 */ /* 0x0007e8000c12f30a */
[----:B------:R3:W-:Y:S04]  /*1bb0*/  REDG.E.ADD.F32.FTZ.RN.STRONG.GPU desc[UR10][R6.64+0x10], R3 ;  /* 0x00001003060079a6 */ /* 0x0007e8000c12f30a */
[----:B------:R3:W-:Y:S04]  /*1bc0*/  REDG.E.ADD.F32.FTZ.RN.STRONG.GPU desc[UR10][R6.64+0x14], R3 ;  /* 0x00001403060079a6 */ /* 0x0007e8000c12f30a */
[----:B------:R3:W-:Y:S04]  /*1bd0*/  REDG.E.ADD.F32.FTZ.RN.STRONG.GPU desc[UR10][R6.64+0x18], R3 ;  /* 0x00001803060079a6 */ /* 0x0007e8000c12f30a */
[----:B------:R3:W-:Y:S01]  /*1be0*/  REDG.E.ADD.F32.FTZ.RN.STRONG.GPU desc[UR10][R6.64+0x1c], R3 ;  /* 0x00001c03060079a6 */ /* 0x0007e2000c12f30a */
[----:B------:R-:W-:Y:S05]  /*1bf0*/  @P0 BRA `(.L_x_27) ;  /* 0xfffffffc00c80947 */ /* 0x000fea000383ffff */
.L_x_25:
[----:B------:R-:W-:-:S13]  /*1c00*/  ISETP.NE.AND P0, PT, R11, RZ, PT ;  /* 0x000000ff0b00720c */ /* 0x000fda0003f05270 */
[----:B------:R-:W-:Y:S05]  /*1c10*/  @!P0 EXIT ;  /* 0x000000000000894d */ /* 0x000fea0003800000 */
[----:B------:R-:W3:Y:S08]  /*1c20*/  MUFU.RCP R0, R5 ;  /* 0x0000000500007308 */ /* 0x000ef00000001000 */
[----:B------:R-:W0:Y:S01]  /*1c30*/  FCHK P0, RZ, R5 ;  /* 0x00000005ff007302 */ /* 0x000e220000000000 */
[----:B---3--:R-:W-:-:S04]  /*1c40*/  FFMA R3, -R5, R0, 1 ;  /* 0x3f80000005037423 */ /* 0x008fc80000000100 */
[----:B------:R-:W-:-:S04]  /*1c50*/  FFMA R3, R0, R3, R0 ;  /* 0x0000000300037223 */ /* 0x000fc80000000000 */
[----:B------:R-:W-:-:S04]  /*1c60*/  FFMA R0, RZ, R3, RZ ;  /* 0x00000003ff007223 */ /* 0x000fc800000000ff */
[----:B------:R-:W-:-:S04]  /*1c70*/  FFMA R4, -R5, R0, RZ ;  /* 0x0000000005047223 */ /* 0x000fc800000001ff */
[----:B------:R-:W-:Y:S01]  /*1c80*/  FFMA R3, R3, R4, R0 ;  /* 0x0000000403037223 */ /* 0x000fe20000000000 */
[----:B0-----:R-:W-:Y:S06]  /*1c90*/  @!P0 BRA `(.L_x_28) ;  /* 0x0000000000108947 */ /* 0x001fec0003800000 */
[----:B------:R-:W-:Y:S01]  /*1ca0*/  MOV R3, R5 ;  /* 0x0000000500037202 */ /* 0x000fe20000000f00 */
[----:B------:R-:W-:Y:S01]  /*1cb0*/  IMAD.MOV.U32 R0, RZ, RZ, RZ ;  /* 0x000000ffff007224 */ /* 0x000fe200078e00ff */
[----:B------:R-:W-:-:S07]  /*1cc0*/  MOV R8, 0x1ce0 ;  /* 0x00001ce000087802 */ /* 0x000fce0000000f00 */
[----:B------:R-:W-:Y:S05]  /*1cd0*/  CALL.REL.NOINC `($__internal_0_$__cuda_sm3x_div_rn_noftz_f32_slowpath) ;  /* 0x0000000400347944 */ /* 0x000fea0003c00000 */
.L_x_28:
[----:B------:R-:W0:Y:S01]  /*1ce0*/  LDC R9, c[0x0][0x3a8] ;  /* 0x0000ea00ff097b82 */ /* 0x000e220000000800 */
[----:B------:R-:W1:Y:S01]  /*1cf0*/  LDCU UR5, c[0x0][0x3b0] ;  /* 0x00007600ff0577ac */ /* 0x000e620008000800 */
[----:B------:R-:W-:-:S06]  /*1d00*/  UMOV UR4, URZ ;  /* 0x000000ff00047c82 */ /* 0x000fcc0008000000 */
[----:B------:R-:W2:Y:S02]  /*1d10*/  LDC.64 R6, c[0x0][0x390] ;  /* 0x0000e400ff067b82 */ /* 0x000ea40000000a00 */
.L_x_29:
[----:B------:R-:W-:Y:S01]  /*1d20*/  UIADD3 UR4, UPT, UPT, UR4, 0x1, URZ ;  /* 0x0000000104047890 */ /* 0x000fe2000fffe0ff */
[----:B01----:R-:W-:-:S04]  /*1d30*/  IMAD R0, R9, UR5, R2 ;  /* 0x0000000509007c24 */ /* 0x003fc8000f8e0202 */
[----:B------:R-:W-:Y:S01]  /*1d40*/  IMAD.SHL.U32 R5, R0, 0x2, RZ ;  /* 0x0000000200057824 */ /* 0x000fe200078e00ff */
[----:B------:R-:W-:-:S03]  /*1d50*/  ISETP.NE.AND P0, PT, R11, UR4, PT ;  /* 0x000000040b007c0c */ /* 0x000fc6000bf05270 */
[----:B--2---:R-:W-:-:S05]  /*1d60*/  IMAD.WIDE R4, R5, 0x4, R6 ;  /* 0x0000000405047825 */ /* 0x004fca00078e0206 */
[----:B------:R0:W-:Y:S04]  /*1d70*/  REDG.E.ADD.F32.FTZ.RN.STRONG.GPU desc[UR10][R4.64], R3 ;  /* 0x00000003040079a6 */ /* 0x0001e8000c12f30a */
[----:B------:R0:W-:Y:S01]  /*1d80*/  REDG.E.ADD.F32.FTZ.RN.STRONG.GPU desc[UR10][R4.64+0x4], R3 ;  /* 0x00000403040079a6 */ /* 0x0001e2000c12f30a */
[----:B------:R-:W-:Y:S05]  /*1d90*/  @!P0 EXIT ;  /* 0x000000000000894d */ /* 0x000fea0003800000 */
[----:B------:R-:W-:Y:S01]  /*1da0*/  IADD3 R2, PT, PT, R2, 0x1, RZ ;  /* 0x0000000102027810 */ /* 0x000fe20007ffe0ff */
[----:B------:R-:W-:Y:S06]  /*1db0*/  BRA `(.L_x_29) ;  /* 0xfffffffc00d87947 */ /* 0x000fec000383ffff */
.L_x_7:
        /* <DEDUP_REMOVED lines=13> */
[----:B------:R-:W-:Y:S01]  /*1e90*/  IMAD.MOV.U32 R0, RZ, RZ, RZ ;  /* 0x000000ffff007224 */ /* 0x000fe200078e00ff */
[----:B------:R-:W-:Y:S02]  /*1ea0*/  MOV R3, R5 ;  /* 0x0000000500037202 */ /* 0x000fe40000000f00 */
[----:B------:R-:W-:-:S07]  /*1eb0*/  MOV R8, 0x1ed0 ;  /* 0x00001ed000087802 */ /* 0x000fce0000000f00 */
[----:B------:R-:W-:Y:S05]  /*1ec0*/  CALL.REL.NOINC `($__internal_0_$__cuda_sm3x_div_rn_noftz_f32_slowpath) ;  /* 0x0000000000b87944 */ /* 0x000fea0003c00000 */
.L_x_31:
[----:B------:R-:W0:Y:S01]  /*1ed0*/  LDC R4, c[0x0][0x3b0] ;  /* 0x0000ec00ff047b82 */ /* 0x000e220000000800 */
[----:B------:R-:W-:-:S07]  /*1ee0*/  UMOV UR4, URZ ;  /* 0x000000ff00047c82 */ /* 0x000fce0008000000 */
[----:B------:R-:W1:Y:S08]  /*1ef0*/  LDC R13, c[0x0][0x3a8] ;  /* 0x0000ea00ff0d7b82 */ /* 0x000e700000000800 */
[----:B------:R-:W2:Y:S02]  /*1f00*/  LDC.64 R8, c[0x0][0x390] ;  /* 0x0000e400ff087b82 */ /* 0x000ea40000000a00 */
.L_x_32:
        /* <DEDUP_REMOVED lines=14> */
.L_x_30:
        /* <DEDUP_REMOVED lines=10> */
[----:B------:R-:W-:Y:S02]  /*2090*/  HFMA2 R0, -RZ, RZ, 0, 0 ;  /* 0x00000000ff007431 */ /* 0x000fe400000001ff */
[----:B------:R-:W-:Y:S01]  /*20a0*/  IMAD.MOV.U32 R3, RZ, RZ, R5 ;  /* 0x000000ffff037224 */ /* 0x000fe200078e0005 */
[----:B------:R-:W-:-:S07]  /*20b0*/  MOV R8, 0x20d0 ;  /* 0x000020d000087802 */ /* 0x000fce0000000f00 */
[----:B------:R-:W-:Y:S05]  /*20c0*/  CALL.REL.NOINC `($__internal_0_$__cuda_sm3x_div_rn_noftz_f32_slowpath) ;  /* 0x0000000000387944 */ /* 0x000fea0003c00000 */
.L_x_33:
[----:B------:R-:W0:Y:S01]  /*20d0*/  LDC R9, c[0x0][0x3a8] ;  /* 0x0000ea00ff097b82 */ /* 0x000e220000000800 */
[----:B------:R-:W1:Y:S01]  /*20e0*/  LDCU UR5, c[0x0][0x3b0] ;  /* 0x00007600ff0577ac */ /* 0x000e620008000800 */
[----:B------:R-:W-:-:S06]  /*20f0*/  UMOV UR4, URZ ;  /* 0x000000ff00047c82 */ /* 0x000fcc0008000000 */
[----:B------:R-:W2:Y:S02]  /*2100*/  LDC.64 R6, c[0x0][0x390] ;  /* 0x0000e400ff067b82 */ /* 0x000ea40000000a00 */
.L_x_34:
[----:B------:R-:W-:Y:S01]  /*2110*/  UIADD3 UR4, UPT, UPT, UR4, 0x1, URZ ;  /* 0x0000000104047890 */ /* 0x000fe2000fffe0ff */
[----:B01----:R-:W-:-:S04]  /*2120*/  IMAD R0, R9, UR5, R2 ;  /* 0x0000000509007c24 */ /* 0x003fc8000f8e0202 */
[----:B---3--:R-:W-:Y:S01]  /*2130*/  IMAD.SHL.U32 R5, R0, 0x2, RZ ;  /* 0x0000000200057824 */ /* 0x008fe200078e00ff */
[----:B------:R-:W-:-:S03]  /*2140*/  ISETP.NE.AND P0, PT, R11, UR4, PT ;  /* 0x000000040b007c0c */ /* 0x000fc6000bf05270 */
[----:B--2---:R-:W-:-:S05]  /*2150*/  IMAD.WIDE R4, R5, 0x4, R6 ;  /* 0x0000000405047825 */ /* 0x004fca00078e0206 */
[----:B------:R3:W-:Y:S01]  /*2160*/  REDG.E.ADD.F32.FTZ.RN.STRONG.GPU desc[UR10][R4.64], R3 ;  /* 0x00000003040079a6 */ /* 0x0007e2000c12f30a */
[----:B------:R-:W-:-:S03]  /*2170*/  VIADD R2, R2, 0x1 ;  /* 0x0000000102027836 */ /* 0x000fc60000000000 */
[----:B------:R3:W-:Y:S01]  /*2180*/  REDG.E.ADD.F32.FTZ.RN.STRONG.GPU desc[UR10][R4.64+0x4], R3 ;  /* 0x00000403040079a6 */ /* 0x0007e2000c12f30a */
[----:B------:R-:W-:Y:S05]  /*2190*/  @P0 BRA `(.L_x_34) ;  /* 0xfffffffc00dc0947 */ /* 0x000fea000383ffff */
[----:B------:R-:W-:Y:S05]  /*21a0*/  EXIT ;  /* 0x000000000000794d */ /* 0x000fea0003800000 */
        .weak           $__internal_0_$__cuda_sm3x_div_rn_noftz_f32_slowpath
        .type           $__internal_0_$__cuda_sm3x_div_rn_noftz_f32_slowpath,@function
        .size           $__internal_0_$__cuda_sm3x_div_rn_noftz_f32_slowpath,(.L_x_47 - $__internal_0_$__cuda_sm3x_div_rn_noftz_f32_slowpath)
$__internal_0_$__cuda_sm3x_div_rn_noftz_f32_slowpath:
[----:B------:R-:W-:Y:S01]  /*21b0*/  SHF.R.U32.HI R9, RZ, 0x17, R3 ;  /* 0x00000017ff097819 */ /* 0x000fe20000011603 */
[----:B------:R-:W-:Y:S01]  /*21c0*/  BSSY.RECONVERGENT B1, `(.L_x_35) ;  /* 0x0000062000017945 */ /* 0x000fe20003800200 */
[----:B------:R-:W-:Y:S02]  /*21d0*/  SHF.R.U32.HI R10, RZ, 0x17, R0 ;  /* 0x00000017ff0a7819 */ /* 0x000fe40000011600 */
[----:B------:R-:W-:Y:S02]  /*21e0*/  LOP3.LUT R9, R9, 0xff, RZ, 0xc0, !PT ;  /* 0x000000ff09097812 */ /* 0x000fe400078ec0ff */
[----:B------:R-:W-:Y:S02]  /*21f0*/  LOP3.LUT R13, R10, 0xff, RZ, 0xc0, !PT ;  /* 0x000000ff0a0d7812 */ /* 0x000fe400078ec0ff */
[----:B------:R-:W-:-:S03]  /*2200*/  IADD3 R14, PT, PT, R9, -0x1, RZ ;  /* 0xffffffff090e7810 */ /* 0x000fc60007ffe0ff */
[----:B------:R-:W-:Y:S01]  /*2210*/  VIADD R12, R13, 0xffffffff ;  /* 0xffffffff0d0c7836 */ /* 0x000fe20000000000 */
[----:B------:R-:W-:-:S04]  /*2220*/  ISETP.GT.U32.AND P0, PT, R14, 0xfd, PT ;  /* 0x000000fd0e00780c */ /* 0x000fc80003f04070 */
[----:B------:R-:W-:-:S13]  /*2230*/  ISETP.GT.U32.OR P0, PT, R12, 0xfd, P0 ;  /* 0x000000fd0c00780c */ /* 0x000fda0000704470 */
[----:B------:R-:W-:Y:S01]  /*2240*/  @!P0 IMAD.MOV.U32 R10, RZ, RZ, RZ ;  /* 0x000000ffff0a8224 */ /* 0x000fe200078e00ff */
[----:B------:R-:W-:Y:S06]  /*2250*/  @!P0 BRA `(.L_x_36) ;  /* 0x00000000005c8947 */ /* 0x000fec0003800000 */
[----:B------:R-:W-:Y:S02]  /*2260*/  FSETP.GTU.FTZ.AND P0, PT, |R0|, +INF , PT ;  /* 0x7f8000000000780b */ /* 0x000fe40003f1c200 */
[----:B------:R-:W-:-:S04]  /*2270*/  FSETP.GTU.FTZ.AND P1, PT, |R3|, +INF , PT ;  /* 0x7f8000000300780b */ /* 0x000fc80003f3c200 */
[----:B------:R-:W-:-:S13]  /*2280*/  PLOP3.LUT P0, PT, P0, P1, PT, 0xf8, 0x8f ;  /* 0x00000000008f781c */ /* 0x000fda0000703f70 */
[----:B------:R-:W-:Y:S05]  /*2290*/  @P0 BRA `(.L_x_37) ;  /* 0x00000004004c0947 */ /* 0x000fea0003800000 */
[----:B------:R-:W-:-:S13]  /*22a0*/  LOP3.LUT P0, RZ, R3, 0x7fffffff, R0, 0xc8, !PT ;  /* 0x7fffffff03ff7812 */ /* 0x000fda000780c800 */
[----:B------:R-:W-:Y:S05]  /*22b0*/  @!P0 BRA `(.L_x_38) ;  /* 0x00000004003c8947 */ /* 0x000fea0003800000 */
[C---:B------:R-:W-:Y:S02]  /*22c0*/  FSETP.NEU.FTZ.AND P2, PT, |R0|.reuse, +INF , PT ;  /* 0x7f8000000000780b */ /* 0x040fe40003f5d200 */
[----:B------:R-:W-:Y:S02]  /*22d0*/  FSETP.NEU.FTZ.AND P1, PT, |R3|, +INF , PT ;  /* 0x7f8000000300780b */ /* 0x000fe40003f3d200 */
[----:B------:R-:W-:-:S11]  /*22e0*/  FSETP.NEU.FTZ.AND P0, PT, |R0|, +INF , PT ;  /* 0x7f8000000000780b */ /* 0x000fd60003f1d200 */
[----:B------:R-:W-:Y:S05]  /*22f0*/  @!P1 BRA !P2, `(.L_x_38) ;  /* 0x00000004002c9947 */ /* 0x000fea0005000000 */
[----:B------:R-:W-:-:S04]  /*2300*/  LOP3.LUT P2, RZ, R0, 0x7fffffff, RZ, 0xc0, !PT ;  /* 0x7fffffff00ff7812 */ /* 0x000fc8000784c0ff */
[----:B------:R-:W-:-:S13]  /*2310*/  PLOP3.LUT P1, PT, P1, P2, PT, 0x2f, 0xf2 ;  /* 0x0000000000f2781c */ /* 0x000fda0000f24577 */
[----:B------:R-:W-:Y:S05]  /*2320*/  @P1 BRA `(.L_x_39) ;  /* 0x0000000400181947 */ /* 0x000fea0003800000 */
[----:B------:R-:W-:-:S04]  /*2330*/  LOP3.LUT P1, RZ, R3, 0x7fffffff, RZ, 0xc0, !PT ;  /* 0x7fffffff03ff7812 */ /* 0x000fc8000782c0ff */
[----:B------:R-:W-:-:S13]  /*2340*/  PLOP3.LUT P0, PT, P0, P1, PT, 0x2f, 0xf2 ;  /* 0x0000000000f2781c */ /* 0x000fda0000702577 */
[----:B------:R-:W-:Y:S05]  /*2350*/  @P0 BRA `(.L_x_40) ;  /* 0x0000000400000947 */ /* 0x000fea0003800000 */
[----:B------:R-:W-:Y:S02]  /*2360*/  ISETP.GE.AND P0, PT, R12, RZ, PT ;  /* 0x000000ff0c00720c */ /* 0x000fe40003f06270 */
[----:B------:R-:W-:-:S11]  /*2370*/  ISETP.GE.AND P1, PT, R14, RZ, PT ;  /* 0x000000ff0e00720c */ /* 0x000fd60003f26270 */
[----:B------:R-:W-:Y:S01]  /*2380*/  @P0 MOV R10, RZ ;  /* 0x000000ff000a0202 */ /* 0x000fe20000000f00 */
[----:B------:R-:W-:Y:S02]  /*2390*/  @!P0 IMAD.MOV.U32 R10, RZ, RZ, -0x40 ;  /* 0xffffffc0ff0a8424 */ /* 0x000fe400078e00ff */
[----:B------:R-:W-:Y:S01]  /*23a0*/  @!P0 FFMA R0, R0, 1.84467440737095516160e+19, RZ ;  /* 0x5f80000000008823 */ /* 0x000fe200000000ff */
[----:B------:R-:W-:Y:S01]  /*23b0*/  @!P1 FFMA R3, R3, 1.84467440737095516160e+19, RZ ;  /* 0x5f80000003039823 */ /* 0x000fe200000000ff */
[----:B------:R-:W-:-:S07]  /*23c0*/  @!P1 VIADD R10, R10, 0x40 ;  /* 0x000000400a0a9836 */ /* 0x000fce0000000000 */
.L_x_36:
[----:B------:R-:W-:Y:S01]  /*23d0*/  LEA R12, R9, 0xc0800000, 0x17 ;  /* 0xc0800000090c7811 */ /* 0x000fe200078eb8ff */
[----:B------:R-:W-:Y:S01]  /*23e0*/  VIADD R13, R13, 0xffffff81 ;  /* 0xffffff810d0d7836 */ /* 0x000fe20000000000 */
[----:B------:R-:W-:Y:S02]  /*23f0*/  BSSY.RECONVERGENT B2, `(.L_x_41) ;  /* 0x0000035000027945 */ /* 0x000fe40003800200 */
[----:B------:R-:W-:Y:S01]  /*2400*/  IADD3 R14, PT, PT, -R12, R3, RZ ;  /* 0x000000030c0e7210 */ /* 0x000fe20007ffe1ff */
[C---:B------:R-:W-:Y:S01]  /*2410*/  IMAD R0, R13.reuse, -0x800000, R0 ;  /* 0xff8000000d007824 */ /* 0x040fe200078e0200 */
[----:B------:R-:W-:Y:S02]  /*2420*/  IADD3 R13, PT, PT, R13, 0x7f, -R9 ;  /* 0x0000007f0d0d7810 */ /* 0x000fe40007ffe809 */
[----:B------:R-:W0:Y:S01]  /*2430*/  MUFU.RCP R3, R14 ;  /* 0x0000000e00037308 */ /* 0x000e220000001000 */
[----:B------:R-:W-:Y:S02]  /*2440*/  FADD.FTZ R19, -R14, -RZ ;  /* 0x800000ff0e137221 */ /* 0x000fe40000010100 */
[----:B------:R-:W-:-:S02]  /*2450*/  IMAD.IADD R13, R13, 0x1, R10 ;  /* 0x000000010d0d7824 */ /* 0x000fc400078e020a */
[----:B0-----:R-:W-:-:S04]  /*2460*/  FFMA R12, R3, R19, 1 ;  /* 0x3f800000030c7423 */ /* 0x001fc80000000013 */
[----:B------:R-:W-:-:S04]  /*2470*/  FFMA R3, R3, R12, R3 ;  /* 0x0000000c03037223 */ /* 0x000fc80000000003 */
[----:B------:R-:W-:-:S04]  /*2480*/  FFMA R12, R0, R3, RZ ;  /* 0x00000003000c7223 */ /* 0x000fc800000000ff */
[----:B------:R-:W-:-:S04]  /*2490*/  FFMA R18, R19, R12, R0 ;  /* 0x0000000c13127223 */ /* 0x000fc80000000000 */
[----:B------:R-:W-:-:S04]  /*24a0*/  FFMA R12, R3, R18, R12 ;  /* 0x00000012030c7223 */ /* 0x000fc8000000000c */
[----:B------:R-:W-:-:S04]  /*24b0*/  FFMA R19, R19, R12, R0 ;  /* 0x0000000c13137223 */ /* 0x000fc80000000000 */
[----:B------:R-:W-:-:S05]  /*24c0*/  FFMA R0, R3, R19, R12 ;  /* 0x0000001303007223 */ /* 0x000fca000000000c */
[----:B------:R-:W-:-:S04]  /*24d0*/  SHF.R.U32.HI R9, RZ, 0x17, R0 ;  /* 0x00000017ff097819 */ /* 0x000fc80000011600 */
[----:B------:R-:W-:-:S04]  /*24e0*/  LOP3.LUT R9, R9, 0xff, RZ, 0xc0, !PT ;  /* 0x000000ff09097812 */ /* 0x000fc800078ec0ff */
[----:B------:R-:W-:-:S05]  /*24f0*/  IADD3 R14, PT, PT, R9, R13, RZ ;  /* 0x0000000d090e7210 */ /* 0x000fca0007ffe0ff */
[----:B------:R-:W-:-:S05]  /*2500*/  VIADD R9, R14, 0xffffffff ;  /* 0xffffffff0e097836 */ /* 0x000fca0000000000 */
[----:B------:R-:W-:-:S13]  /*2510*/  ISETP.GE.U32.AND P0, PT, R9, 0xfe, PT ;  /* 0x000000fe0900780c */ /* 0x000fda0003f06070 */
[----:B------:R-:W-:Y:S05]  /*2520*/  @!P0 BRA `(.L_x_42) ;  /* 0x0000000000808947 */ /* 0x000fea0003800000 */
[----:B------:R-:W-:-:S13]  /*2530*/  ISETP.GT.AND P0, PT, R14, 0xfe, PT ;  /* 0x000000fe0e00780c */ /* 0x000fda0003f04270 */
[----:B------:R-:W-:Y:S05]  /*2540*/  @P0 BRA `(.L_x_43) ;  /* 0x00000000006c0947 */ /* 0x000fea0003800000 */
[----:B------:R-:W-:-:S13]  /*2550*/  ISETP.GE.AND P0, PT, R14, 0x1, PT ;  /* 0x000000010e00780c */ /* 0x000fda0003f06270 */
[----:B------:R-:W-:Y:S05]  /*2560*/  @P0 BRA `(.L_x_44) ;  /* 0x0000000000740947 */ /* 0x000fea0003800000 */
[----:B------:R-:W-:Y:S02]  /*2570*/  ISETP.GE.AND P0, PT, R14, -0x18, PT ;  /* 0xffffffe80e00780c */ /* 0x000fe40003f06270 */
[----:B------:R-:W-:-:S11]  /*2580*/  LOP3.LUT R0, R0, 0x80000000, RZ, 0xc0, !PT ;  /* 0x8000000000007812 */ /* 0x000fd600078ec0ff */
[----:B------:R-:W-:Y:S05]  /*2590*/  @!P0 BRA `(.L_x_44) ;  /* 0x0000000000688947 */ /* 0x000fea0003800000 */
[-CC-:B------:R-:W-:Y:S01]  /*25a0*/  FFMA.RZ R9, R3, R19.reuse, R12.reuse ;  /* 0x0000001303097223 */ /* 0x180fe2000000c00c */
[C---:B------:R-:W-:Y:S02]  /*25b0*/  ISETP.NE.AND P2, PT, R14.reuse, RZ, PT ;  /* 0x000000ff0e00720c */ /* 0x040fe40003f45270 */
[C---:B------:R-:W-:Y:S02]  /*25c0*/  ISETP.NE.AND P1, PT, R14.reuse, RZ, PT ;  /* 0x000000ff0e00720c */ /* 0x040fe40003f25270 */
[----:B------:R-:W-:Y:S01]  /*25d0*/  LOP3.LUT R10, R9, 0x7fffff, RZ, 0xc0, !PT ;  /* 0x007fffff090a7812 */ /* 0x000fe200078ec0ff */
[CCC-:B------:R-:W-:Y:S01]  /*25e0*/  FFMA.RP R9, R3.reuse, R19.reuse, R12.reuse ;  /* 0x0000001303097223 */ /* 0x1c0fe2000000800c */
[----:B------:R-:W-:Y:S01]  /*25f0*/  FFMA.RM R12, R3, R19, R12 ;  /* 0x00000013030c7223 */ /* 0x000fe2000000400c */
[----:B------:R-:W-:Y:S01]  /*2600*/  VIADD R3, R14, 0x20 ;  /* 0x000000200e037836 */ /* 0x000fe20000000000 */
[----:B------:R-:W-:Y:S02]  /*2610*/  LOP3.LUT R10, R10, 0x800000, RZ, 0xfc, !PT ;  /* 0x008000000a0a7812 */ /* 0x000fe400078efcff */
[----:B------:R-:W-:-:S02]  /*2620*/  IADD3 R13, PT, PT, -R14, RZ, RZ ;  /* 0x000000ff0e0d7210 */ /* 0x000fc40007ffe1ff */
[----:B------:R-:W-:Y:S02]  /*2630*/  SHF.L.U32 R3, R10, R3, RZ ;  /* 0x000000030a037219 */ /* 0x000fe400000006ff */
[----:B------:R-:W-:Y:S02]  /*2640*/  FSETP.NEU.FTZ.AND P0, PT, R9, R12, PT ;  /* 0x0000000c0900720b */ /* 0x000fe40003f1d000 */
[----:B------:R-:W-:Y:S02]  /*2650*/  SEL R9, R13, RZ, P2 ;  /* 0x000000ff0d097207 */ /* 0x000fe40001000000 */
[----:B------:R-:W-:Y:S02]  /*2660*/  ISETP.NE.AND P1, PT, R3, RZ, P1 ;  /* 0x000000ff0300720c */ /* 0x000fe40000f25270 */
[----:B------:R-:W-:Y:S02]  /*2670*/  SHF.R.U32.HI R9, RZ, R9, R10 ;  /* 0x00000009ff097219 */ /* 0x000fe4000001160a */
[----:B------:R-:W-:-:S02]  /*2680*/  PLOP3.LUT P0, PT, P0, P1, PT, 0xf8, 0x8f ;  /* 0x00000000008f781c */ /* 0x000fc40000703f70 */
[----:B------:R-:W-:Y:S02]  /*2690*/  SHF.R.U32.HI R10, RZ, 0x1, R9 ;  /* 0x00000001ff0a7819 */ /* 0x000fe40000011609 */
[----:B------:R-:W-:-:S04]  /*26a0*/  SEL R3, RZ, 0x1, !P0 ;  /* 0x00000001ff037807 */ /* 0x000fc80004000000 */
[----:B------:R-:W-:-:S04]  /*26b0*/  LOP3.LUT R12, R3, 0x1, R10, 0xf8, !PT ;  /* 0x00000001030c7812 */ /* 0x000fc800078ef80a */
[----:B------:R-:W-:-:S05]  /*26c0*/  LOP3.LUT R9, R12, R9, RZ, 0xc0, !PT ;  /* 0x000000090c097212 */ /* 0x000fca00078ec0ff */
[----:B------:R-:W-:-:S05]  /*26d0*/  IMAD.IADD R9, R10, 0x1, R9 ;  /* 0x000000010a097824 */ /* 0x000fca00078e0209 */
[----:B------:R-:W-:Y:S01]  /*26e0*/  LOP3.LUT R0, R9, R0, RZ, 0xfc, !PT ;  /* 0x0000000009007212 */ /* 0x000fe200078efcff */
[----:B------:R-:W-:Y:S06]  /*26f0*/  BRA `(.L_x_44) ;  /* 0x0000000000107947 */ /* 0x000fec0003800000 */
.L_x_43:
[----:B------:R-:W-:-:S04]  /*2700*/  LOP3.LUT R0, R0, 0x80000000, RZ, 0xc0, !PT ;  /* 0x8000000000007812 */ /* 0x000fc800078ec0ff */
[----:B------:R-:W-:Y:S01]  /*2710*/  LOP3.LUT R0, R0, 0x7f800000, RZ, 0xfc, !PT ;  /* 0x7f80000000007812 */ /* 0x000fe200078efcff */
[----:B------:R-:W-:Y:S06]  /*2720*/  BRA `(.L_x_44) ;  /* 0x0000000000047947 */ /* 0x000fec0003800000 */
.L_x_42:
[----:B------:R-:W-:-:S07]  /*2730*/  IMAD R0, R13, 0x800000, R0 ;  /* 0x008000000d007824 */ /* 0x000fce00078e0200 */
.L_x_44:
[----:B------:R-:W-:Y:S05]  /*2740*/  BSYNC.RECONVERGENT B2 ;  /* 0x0000000000027941 */ /* 0x000fea0003800200 */
.L_x_41:
[----:B------:R-:W-:Y:S05]  /*2750*/  BRA `(.L_x_45) ;  /* 0x0000000000207947 */ /* 0x000fea0003800000 */
.L_x_40:
[----:B------:R-:W-:-:S04]  /*2760*/  LOP3.LUT R0, R3, 0x80000000, R0, 0x48, !PT ;  /* 0x8000000003007812 */ /* 0x000fc800078e4800 */
[----:B------:R-:W-:Y:S01]  /*2770*/  LOP3.LUT R0, R0, 0x7f800000, RZ, 0xfc, !PT ;  /* 0x7f80000000007812 */ /* 0x000fe200078efcff */
[----:B------:R-:W-:Y:S06]  /*2780*/  BRA `(.L_x_45) ;  /* 0x0000000000147947 */ /* 0x000fec0003800000 */
.L_x_39:
[----:B------:R-:W-:Y:S01]  /*2790*/  LOP3.LUT R0, R3, 0x80000000, R0, 0x48, !PT ;  /* 0x8000000003007812 */ /* 0x000fe200078e4800 */
[----:B------:R-:W-:Y:S06]  /*27a0*/  BRA `(.L_x_45) ;  /* 0x00000000000c7947 */ /* 0x000fec0003800000 */
.L_x_38:
[----:B------:R-:W0:Y:S01]  /*27b0*/  MUFU.RSQ R0, -QNAN ;  /* 0xffc0000000007908 */ /* 0x000e220000001400 */
[----:B------:R-:W-:Y:S05]  /*27c0*/  BRA `(.L_x_45) ;  /* 0x0000000000047947 */ /* 0x000fea0003800000 */
.L_x_37:
[----:B------:R-:W-:-:S07]  /*27d0*/  FADD.FTZ R0, R0, R3 ;  /* 0x0000000300007221 */ /* 0x000fce0000010000 */
.L_x_45:
[----:B------:R-:W-:Y:S05]  /*27e0*/  BSYNC.RECONVERGENT B1 ;  /* 0x0000000000017941 */ /* 0x000fea0003800200 */
.L_x_35:
[----:B------:R-:W-:Y:S01]  /*27f0*/  IMAD.MOV.U32 R9, RZ, RZ, 0x0 ;  /* 0x00000000ff097424 */ /* 0x000fe200078e00ff */
[----:B0-----:R-:W-:-:S03]  /*2800*/  MOV R3, R0 ;  /* 0x0000000000037202 */ /* 0x001fc60000000f00 */
[----:B------:R-:W-:Y:S05]  /*2810*/  RET.REL.NODEC R8 `(_Z15compIntScatFuncPfiiS_S_iiiii) ;  /* 0xffffffd408f87950 */ /* 0x000fea0003c3ffff */
.L_x_46:
[----:B------:R-:W-:-:S00]  /*2820*/  BRA `(.L_x_46) ;  /* 0xfffffffc00fc7947 */ /* 0x000fc0000383ffff */
[----:B------:R-:W-:-:S00]  /*2830*/  NOP ;  /* 0x0000000000007918 */ /* 0x000fc00000000000 */
        /* <DEDUP_REMOVED lines=12> */
.L_x_47:


//--------------------- .nv.global.init           --------------------------
	.section	.nv.global.init,"aw",@progbits
	.align	4
.nv.global.init:
	.type		__cudart_i2opi_f,@object
	.size		__cudart_i2opi_f,(.L_0 - __cudart_i2opi_f)
__cudart_i2opi_f:
        /*0000*/ 	.byte	0x41, 0x90, 0x43, 0x3c, 0x99, 0x95, 0x62, 0xdb, 0xc0, 0xdd, 0x34, 0xf5, 0xd1, 0x57, 0x27, 0xfc
        /*0010*/ 	.byte	0x29, 0x15, 0x44, 0x4e, 0x6e, 0x83, 0xf9, 0xa2
.L_0:


//--------------------- .nv.shared._Z15compIntScatFuncPfiiS_S_iiiii --------------------------
	.section	.nv.shared._Z15compIntScatFuncPfiiS_S_iiiii,"aw",@nobits
	.sectionflags	@""
	.align	16
	.zero		1024


//--------------------- .nv.shared.reserved.0     --------------------------
	.section	.nv.shared.reserved.0,"aw",@nobits
	.weak		__nv_reservedSMEM_offset_0_alias
	.size		__nv_reservedSMEM_offset_0_alias, 0, 64
	.other		__nv_reservedSMEM_offset_0_alias,@"STO_CUDA_RESERVED_SHARED STV_DEFAULT"
__nv_reservedSMEM_offset_0_alias:
	.zero		0
	.zero		64


//--------------------- .nv.constant0._Z15compIntScatFuncPfiiS_S_iiiii --------------------------
	.section	.nv.constant0._Z15compIntScatFuncPfiiS_S_iiiii,"a",@progbits
	.sectionflags	@""
	.align	4
.nv.constant0._Z15compIntScatFuncPfiiS_S_iiiii:
	.zero		948


//--------------------- SYMBOLS --------------------------

	.type		.nv.reservedSmem.offset0,@object
	.size		.nv.reservedSmem.offset0,0x4
	.type		.nv.reservedSmem.cap,@object
	.size		.nv.reservedSmem.cap,0x4
